//
// Generated by NVIDIA NVVM Compiler
//
// Compiler Build ID: CL-36424714
// Cuda compilation tools, release 13.0, V13.0.88
// Based on NVVM 20.0.0
//

.version 9.0
.target sm_100
.address_size 64

	// .globl	_Z21one_hot_encode_kernelPKcjjPfj
// _ZZ26sequence_similarity_kernelPKcS0_jPfE14shared_matches has been demoted
// _ZZ26sequence_similarity_kernelPKcS0_jPfE12shared_total has been demoted
.global .align 1 .b8 _ZN34_INTERNAL_432326ae_4_k_cu_6b0d1eaf4cuda3std3__45__cpo5beginE[1];
.global .align 1 .b8 _ZN34_INTERNAL_432326ae_4_k_cu_6b0d1eaf4cuda3std3__45__cpo3endE[1];
.global .align 1 .b8 _ZN34_INTERNAL_432326ae_4_k_cu_6b0d1eaf4cuda3std3__45__cpo6cbeginE[1];
.global .align 1 .b8 _ZN34_INTERNAL_432326ae_4_k_cu_6b0d1eaf4cuda3std3__45__cpo4cendE[1];
.global .align 1 .b8 _ZN34_INTERNAL_432326ae_4_k_cu_6b0d1eaf4cuda3std3__45__cpo6rbeginE[1];
.global .align 1 .b8 _ZN34_INTERNAL_432326ae_4_k_cu_6b0d1eaf4cuda3std3__45__cpo4rendE[1];
.global .align 1 .b8 _ZN34_INTERNAL_432326ae_4_k_cu_6b0d1eaf4cuda3std3__45__cpo7crbeginE[1];
.global .align 1 .b8 _ZN34_INTERNAL_432326ae_4_k_cu_6b0d1eaf4cuda3std3__45__cpo5crendE[1];
.global .align 1 .b8 _ZN34_INTERNAL_432326ae_4_k_cu_6b0d1eaf4cuda3std3__436_GLOBAL__N__432326ae_4_k_cu_6b0d1eaf6ignoreE[1];
.global .align 1 .b8 _ZN34_INTERNAL_432326ae_4_k_cu_6b0d1eaf4cuda3std3__419piecewise_constructE[1];
.global .align 1 .b8 _ZN34_INTERNAL_432326ae_4_k_cu_6b0d1eaf4cuda3std3__48in_placeE[1];
.global .align 1 .b8 _ZN34_INTERNAL_432326ae_4_k_cu_6b0d1eaf4cuda3std3__420unreachable_sentinelE[1];
.global .align 1 .b8 _ZN34_INTERNAL_432326ae_4_k_cu_6b0d1eaf4cuda3std3__47nulloptE[1];
.global .align 1 .b8 _ZN34_INTERNAL_432326ae_4_k_cu_6b0d1eaf4cuda3std3__48unexpectE[1];
.global .align 1 .b8 _ZN34_INTERNAL_432326ae_4_k_cu_6b0d1eaf4cuda3std6ranges3__45__cpo4swapE[1];
.global .align 1 .b8 _ZN34_INTERNAL_432326ae_4_k_cu_6b0d1eaf4cuda3std6ranges3__45__cpo9iter_moveE[1];
.global .align 1 .b8 _ZN34_INTERNAL_432326ae_4_k_cu_6b0d1eaf4cuda3std6ranges3__45__cpo5beginE[1];
.global .align 1 .b8 _ZN34_INTERNAL_432326ae_4_k_cu_6b0d1eaf4cuda3std6ranges3__45__cpo3endE[1];
.global .align 1 .b8 _ZN34_INTERNAL_432326ae_4_k_cu_6b0d1eaf4cuda3std6ranges3__45__cpo6cbeginE[1];
.global .align 1 .b8 _ZN34_INTERNAL_432326ae_4_k_cu_6b0d1eaf4cuda3std6ranges3__45__cpo4cendE[1];
.global .align 1 .b8 _ZN34_INTERNAL_432326ae_4_k_cu_6b0d1eaf4cuda3std6ranges3__45__cpo7advanceE[1];
.global .align 1 .b8 _ZN34_INTERNAL_432326ae_4_k_cu_6b0d1eaf4cuda3std6ranges3__45__cpo9iter_swapE[1];
.global .align 1 .b8 _ZN34_INTERNAL_432326ae_4_k_cu_6b0d1eaf4cuda3std6ranges3__45__cpo4nextE[1];
.global .align 1 .b8 _ZN34_INTERNAL_432326ae_4_k_cu_6b0d1eaf4cuda3std6ranges3__45__cpo4prevE[1];
.global .align 1 .b8 _ZN34_INTERNAL_432326ae_4_k_cu_6b0d1eaf4cuda3std6ranges3__45__cpo4dataE[1];
.global .align 1 .b8 _ZN34_INTERNAL_432326ae_4_k_cu_6b0d1eaf4cuda3std6ranges3__45__cpo5cdataE[1];
.global .align 1 .b8 _ZN34_INTERNAL_432326ae_4_k_cu_6b0d1eaf4cuda3std6ranges3__45__cpo4sizeE[1];
.global .align 1 .b8 _ZN34_INTERNAL_432326ae_4_k_cu_6b0d1eaf4cuda3std6ranges3__45__cpo5ssizeE[1];
.global .align 1 .b8 _ZN34_INTERNAL_432326ae_4_k_cu_6b0d1eaf4cuda3std6ranges3__45__cpo8distanceE[1];
.global .align 1 .b8 _ZN34_INTERNAL_432326ae_4_k_cu_6b0d1eaf6thrust24THRUST_300001_SM_1000_NS8cuda_cub3parE[1];
.global .align 1 .b8 _ZN34_INTERNAL_432326ae_4_k_cu_6b0d1eaf6thrust24THRUST_300001_SM_1000_NS8cuda_cub10par_nosyncE[1];
.global .align 1 .b8 _ZN34_INTERNAL_432326ae_4_k_cu_6b0d1eaf6thrust24THRUST_300001_SM_1000_NS6system6detail10sequential3seqE[1];
.global .align 1 .b8 _ZN34_INTERNAL_432326ae_4_k_cu_6b0d1eaf6thrust24THRUST_300001_SM_1000_NS12placeholders2_1E[1];
.global .align 1 .b8 _ZN34_INTERNAL_432326ae_4_k_cu_6b0d1eaf6thrust24THRUST_300001_SM_1000_NS12placeholders2_2E[1];
.global .align 1 .b8 _ZN34_INTERNAL_432326ae_4_k_cu_6b0d1eaf6thrust24THRUST_300001_SM_1000_NS12placeholders2_3E[1];
.global .align 1 .b8 _ZN34_INTERNAL_432326ae_4_k_cu_6b0d1eaf6thrust24THRUST_300001_SM_1000_NS12placeholders2_4E[1];
.global .align 1 .b8 _ZN34_INTERNAL_432326ae_4_k_cu_6b0d1eaf6thrust24THRUST_300001_SM_1000_NS12placeholders2_5E[1];
.global .align 1 .b8 _ZN34_INTERNAL_432326ae_4_k_cu_6b0d1eaf6thrust24THRUST_300001_SM_1000_NS12placeholders2_6E[1];
.global .align 1 .b8 _ZN34_INTERNAL_432326ae_4_k_cu_6b0d1eaf6thrust24THRUST_300001_SM_1000_NS12placeholders2_7E[1];
.global .align 1 .b8 _ZN34_INTERNAL_432326ae_4_k_cu_6b0d1eaf6thrust24THRUST_300001_SM_1000_NS12placeholders2_8E[1];
.global .align 1 .b8 _ZN34_INTERNAL_432326ae_4_k_cu_6b0d1eaf6thrust24THRUST_300001_SM_1000_NS12placeholders2_9E[1];
.global .align 1 .b8 _ZN34_INTERNAL_432326ae_4_k_cu_6b0d1eaf6thrust24THRUST_300001_SM_1000_NS12placeholders3_10E[1];
.global .align 1 .b8 _ZN34_INTERNAL_432326ae_4_k_cu_6b0d1eaf6thrust24THRUST_300001_SM_1000_NS3seqE[1];
.extern .shared .align 16 .b8 shared_counts[];

.visible .entry _Z21one_hot_encode_kernelPKcjjPfj(
	.param .u64 .ptr .align 1 _Z21one_hot_encode_kernelPKcjjPfj_param_0,
	.param .u32 _Z21one_hot_encode_kernelPKcjjPfj_param_1,
	.param .u32 _Z21one_hot_encode_kernelPKcjjPfj_param_2,
	.param .u64 .ptr .align 1 _Z21one_hot_encode_kernelPKcjjPfj_param_3,
	.param .u32 _Z21one_hot_encode_kernelPKcjjPfj_param_4
)
{
	.reg .pred 	%p<15>;
	.reg .b16 	%rs<4>;
	.reg .b32 	%r<36>;
	.reg .b64 	%rd<47>;

	ld.param.u64 	%rd2, [_Z21one_hot_encode_kernelPKcjjPfj_param_0];
	ld.param.u32 	%r4, [_Z21one_hot_encode_kernelPKcjjPfj_param_1];
	ld.param.u32 	%r6, [_Z21one_hot_encode_kernelPKcjjPfj_param_2];
	ld.param.u64 	%rd3, [_Z21one_hot_encode_kernelPKcjjPfj_param_3];
	ld.param.u32 	%r5, [_Z21one_hot_encode_kernelPKcjjPfj_param_4];
	cvta.to.global.u64 	%rd1, %rd3;
	mov.u32 	%r1, %ctaid.y;
	mov.u32 	%r7, %ctaid.x;
	mov.u32 	%r8, %ntid.x;
	mov.u32 	%r9, %tid.x;
	mad.lo.s32 	%r2, %r7, %r8, %r9;
	setp.ge.u32 	%p1, %r1, %r6;
	setp.ge.u32 	%p2, %r2, %r4;
	or.pred  	%p3, %p2, %p1;
	@%p3 bra 	$L__BB0_17;
	cvta.to.global.u64 	%rd4, %rd2;
	shl.b32 	%r10, %r2, 2;
	mad.lo.s32 	%r3, %r5, %r1, %r10;
	mad.lo.s32 	%r11, %r4, %r1, %r2;
	cvt.u64.u32 	%rd5, %r11;
	add.s64 	%rd6, %rd4, %rd5;
	ld.global.u8 	%rs1, [%rd6];
	setp.gt.s16 	%p4, %rs1, 96;
	@%p4 bra 	$L__BB0_6;
	setp.gt.s16 	%p10, %rs1, 83;
	@%p10 bra 	$L__BB0_15;
	setp.eq.s16 	%p12, %rs1, 65;
	@%p12 bra 	$L__BB0_11;
	setp.eq.s16 	%p13, %rs1, 67;
	@%p13 bra 	$L__BB0_12;
	setp.eq.s16 	%p14, %rs1, 71;
	@%p14 bra 	$L__BB0_10;
	bra.uni 	$L__BB0_16;
$L__BB0_6:
	setp.gt.s16 	%p5, %rs1, 115;
	@%p5 bra 	$L__BB0_13;
	setp.eq.s16 	%p7, %rs1, 97;
	@%p7 bra 	$L__BB0_11;
	setp.eq.s16 	%p8, %rs1, 99;
	@%p8 bra 	$L__BB0_12;
	setp.eq.s16 	%p9, %rs1, 103;
	@%p9 bra 	$L__BB0_10;
	bra.uni 	$L__BB0_16;
$L__BB0_10:
	mul.wide.u32 	%rd15, %r3, 4;
	add.s64 	%rd16, %rd1, %rd15;
	mov.b32 	%r17, 0;
	st.global.u32 	[%rd16], %r17;
	add.s32 	%r18, %r3, 1;
	mul.wide.u32 	%rd17, %r18, 4;
	add.s64 	%rd18, %rd1, %rd17;
	st.global.u32 	[%rd18], %r17;
	add.s32 	%r19, %r3, 2;
	mul.wide.u32 	%rd19, %r19, 4;
	add.s64 	%rd20, %rd1, %rd19;
	mov.b32 	%r20, 1065353216;
	st.global.u32 	[%rd20], %r20;
	add.s32 	%r21, %r3, 3;
	mul.wide.u32 	%rd21, %r21, 4;
	add.s64 	%rd22, %rd1, %rd21;
	st.global.u32 	[%rd22], %r17;
	bra.uni 	$L__BB0_17;
$L__BB0_11:
	mul.wide.u32 	%rd31, %r3, 4;
	add.s64 	%rd32, %rd1, %rd31;
	mov.b32 	%r27, 1065353216;
	st.global.u32 	[%rd32], %r27;
	add.s32 	%r28, %r3, 1;
	mul.wide.u32 	%rd33, %r28, 4;
	add.s64 	%rd34, %rd1, %rd33;
	mov.b32 	%r29, 0;
	st.global.u32 	[%rd34], %r29;
	add.s32 	%r30, %r3, 2;
	mul.wide.u32 	%rd35, %r30, 4;
	add.s64 	%rd36, %rd1, %rd35;
	st.global.u32 	[%rd36], %r29;
	add.s32 	%r31, %r3, 3;
	mul.wide.u32 	%rd37, %r31, 4;
	add.s64 	%rd38, %rd1, %rd37;
	st.global.u32 	[%rd38], %r29;
	bra.uni 	$L__BB0_17;
$L__BB0_12:
	mul.wide.u32 	%rd23, %r3, 4;
	add.s64 	%rd24, %rd1, %rd23;
	mov.b32 	%r22, 0;
	st.global.u32 	[%rd24], %r22;
	add.s32 	%r23, %r3, 1;
	mul.wide.u32 	%rd25, %r23, 4;
	add.s64 	%rd26, %rd1, %rd25;
	mov.b32 	%r24, 1065353216;
	st.global.u32 	[%rd26], %r24;
	add.s32 	%r25, %r3, 2;
	mul.wide.u32 	%rd27, %r25, 4;
	add.s64 	%rd28, %rd1, %rd27;
	st.global.u32 	[%rd28], %r22;
	add.s32 	%r26, %r3, 3;
	mul.wide.u32 	%rd29, %r26, 4;
	add.s64 	%rd30, %rd1, %rd29;
	st.global.u32 	[%rd30], %r22;
	bra.uni 	$L__BB0_17;
$L__BB0_13:
	add.s16 	%rs2, %rs1, -116;
	setp.lt.u16 	%p6, %rs2, 2;
	@%p6 bra 	$L__BB0_14;
	bra.uni 	$L__BB0_16;
$L__BB0_14:
	mul.wide.u32 	%rd7, %r3, 4;
	add.s64 	%rd8, %rd1, %rd7;
	mov.b32 	%r12, 0;
	st.global.u32 	[%rd8], %r12;
	add.s32 	%r13, %r3, 1;
	mul.wide.u32 	%rd9, %r13, 4;
	add.s64 	%rd10, %rd1, %rd9;
	st.global.u32 	[%rd10], %r12;
	add.s32 	%r14, %r3, 2;
	mul.wide.u32 	%rd11, %r14, 4;
	add.s64 	%rd12, %rd1, %rd11;
	st.global.u32 	[%rd12], %r12;
	add.s32 	%r15, %r3, 3;
	mul.wide.u32 	%rd13, %r15, 4;
	add.s64 	%rd14, %rd1, %rd13;
	mov.b32 	%r16, 1065353216;
	st.global.u32 	[%rd14], %r16;
	bra.uni 	$L__BB0_17;
$L__BB0_15:
	add.s16 	%rs3, %rs1, -84;
	setp.lt.u16 	%p11, %rs3, 2;
	@%p11 bra 	$L__BB0_14;
$L__BB0_16:
	mul.wide.u32 	%rd39, %r3, 4;
	add.s64 	%rd40, %rd1, %rd39;
	mov.b32 	%r32, 1048576000;
	st.global.u32 	[%rd40], %r32;
	add.s32 	%r33, %r3, 1;
	mul.wide.u32 	%rd41, %r33, 4;
	add.s64 	%rd42, %rd1, %rd41;
	st.global.u32 	[%rd42], %r32;
	add.s32 	%r34, %r3, 2;
	mul.wide.u32 	%rd43, %r34, 4;
	add.s64 	%rd44, %rd1, %rd43;
	st.global.u32 	[%rd44], %r32;
	add.s32 	%r35, %r3, 3;
	mul.wide.u32 	%rd45, %r35, 4;
	add.s64 	%rd46, %rd1, %rd45;
	st.global.u32 	[%rd46], %r32;
$L__BB0_17:
	ret;

}
	// .globl	_Z25packed_4bit_encode_kernelPKcjjPhj
.visible .entry _Z25packed_4bit_encode_kernelPKcjjPhj(
	.param .u64 .ptr .align 1 _Z25packed_4bit_encode_kernelPKcjjPhj_param_0,
	.param .u32 _Z25packed_4bit_encode_kernelPKcjjPhj_param_1,
	.param .u32 _Z25packed_4bit_encode_kernelPKcjjPhj_param_2,
	.param .u64 .ptr .align 1 _Z25packed_4bit_encode_kernelPKcjjPhj_param_3,
	.param .u32 _Z25packed_4bit_encode_kernelPKcjjPhj_param_4
)
{
	.reg .pred 	%p<26>;
	.reg .b16 	%rs<20>;
	.reg .b32 	%r<22>;
	.reg .b64 	%rd<11>;

	ld.param.u64 	%rd3, [_Z25packed_4bit_encode_kernelPKcjjPhj_param_0];
	ld.param.u32 	%r9, [_Z25packed_4bit_encode_kernelPKcjjPhj_param_1];
	ld.param.u32 	%r11, [_Z25packed_4bit_encode_kernelPKcjjPhj_param_2];
	ld.param.u64 	%rd2, [_Z25packed_4bit_encode_kernelPKcjjPhj_param_3];
	ld.param.u32 	%r10, [_Z25packed_4bit_encode_kernelPKcjjPhj_param_4];
	cvta.to.global.u64 	%rd1, %rd3;
	mov.u32 	%r1, %ctaid.y;
	mov.u32 	%r12, %ctaid.x;
	mov.u32 	%r13, %ntid.x;
	mov.u32 	%r14, %tid.x;
	mad.lo.s32 	%r2, %r12, %r13, %r14;
	setp.ge.u32 	%p1, %r1, %r11;
	@%p1 bra 	$L__BB1_33;
	mul.lo.s32 	%r3, %r9, %r1;
	mul.lo.s32 	%r4, %r10, %r1;
	shl.b32 	%r5, %r2, 1;
	setp.ge.u32 	%p2, %r5, %r9;
	@%p2 bra 	$L__BB1_33;
	add.s32 	%r16, %r3, %r5;
	cvt.u64.u32 	%rd4, %r16;
	add.s64 	%rd5, %rd1, %rd4;
	ld.global.u8 	%rs1, [%rd5];
	add.s32 	%r6, %r5, 1;
	setp.ge.u32 	%p3, %r6, %r9;
	mov.b32 	%r8, 78;
	@%p3 bra 	$L__BB1_4;
	add.s32 	%r17, %r6, %r3;
	cvt.u64.u32 	%rd6, %r17;
	add.s64 	%rd7, %rd1, %rd6;
	ld.global.s8 	%r8, [%rd7];
$L__BB1_4:
	mov.b16 	%rs18, 16;
	setp.gt.s16 	%p4, %rs1, 96;
	@%p4 bra 	$L__BB1_9;
	setp.gt.s16 	%p10, %rs1, 83;
	@%p10 bra 	$L__BB1_16;
	setp.eq.s16 	%p12, %rs1, 65;
	@%p12 bra 	$L__BB1_18;
	setp.eq.s16 	%p13, %rs1, 67;
	@%p13 bra 	$L__BB1_34;
	setp.eq.s16 	%p14, %rs1, 71;
	@%p14 bra 	$L__BB1_13;
	bra.uni 	$L__BB1_17;
$L__BB1_9:
	setp.gt.s16 	%p5, %rs1, 115;
	@%p5 bra 	$L__BB1_14;
	setp.eq.s16 	%p7, %rs1, 97;
	@%p7 bra 	$L__BB1_18;
	setp.eq.s16 	%p8, %rs1, 99;
	@%p8 bra 	$L__BB1_34;
	setp.eq.s16 	%p9, %rs1, 103;
	@%p9 bra 	$L__BB1_13;
	bra.uni 	$L__BB1_17;
$L__BB1_13:
	mov.b16 	%rs18, 64;
	bra.uni 	$L__BB1_18;
$L__BB1_14:
	add.s16 	%rs6, %rs1, -116;
	setp.lt.u16 	%p6, %rs6, 2;
	@%p6 bra 	$L__BB1_15;
	bra.uni 	$L__BB1_17;
$L__BB1_15:
	mov.b16 	%rs18, 128;
	bra.uni 	$L__BB1_18;
$L__BB1_16:
	add.s16 	%rs7, %rs1, -84;
	setp.lt.u16 	%p11, %rs7, 2;
	@%p11 bra 	$L__BB1_15;
$L__BB1_17:
	mov.b16 	%rs18, 240;
$L__BB1_18:
	mov.b16 	%rs19, 1;
	setp.gt.s32 	%p15, %r8, 96;
	@%p15 bra 	$L__BB1_23;
	setp.gt.s32 	%p21, %r8, 83;
	@%p21 bra 	$L__BB1_30;
	setp.eq.s32 	%p23, %r8, 65;
	@%p23 bra 	$L__BB1_32;
	setp.eq.s32 	%p24, %r8, 67;
	@%p24 bra 	$L__BB1_35;
	setp.eq.s32 	%p25, %r8, 71;
	@%p25 bra 	$L__BB1_27;
	bra.uni 	$L__BB1_31;
$L__BB1_23:
	setp.gt.s32 	%p16, %r8, 115;
	@%p16 bra 	$L__BB1_28;
	setp.eq.s32 	%p18, %r8, 97;
	@%p18 bra 	$L__BB1_32;
	setp.eq.s32 	%p19, %r8, 99;
	@%p19 bra 	$L__BB1_35;
	setp.eq.s32 	%p20, %r8, 103;
	@%p20 bra 	$L__BB1_27;
	bra.uni 	$L__BB1_31;
$L__BB1_27:
	mov.b16 	%rs19, 4;
	bra.uni 	$L__BB1_32;
$L__BB1_28:
	add.s32 	%r18, %r8, -116;
	setp.lt.u32 	%p17, %r18, 2;
	@%p17 bra 	$L__BB1_29;
	bra.uni 	$L__BB1_31;
$L__BB1_29:
	mov.b16 	%rs19, 8;
	bra.uni 	$L__BB1_32;
$L__BB1_30:
	add.s32 	%r19, %r8, -84;
	setp.lt.u32 	%p22, %r19, 2;
	@%p22 bra 	$L__BB1_29;
$L__BB1_31:
	mov.b16 	%rs19, 15;
$L__BB1_32:
	or.b16  	%rs17, %rs19, %rs18;
	add.s32 	%r20, %r4, %r2;
	cvt.u64.u32 	%rd8, %r20;
	cvta.to.global.u64 	%rd9, %rd2;
	add.s64 	%rd10, %rd9, %rd8;
	st.global.u8 	[%rd10], %rs17;
$L__BB1_33:
	ret;
$L__BB1_34:
	mov.b16 	%rs18, 32;
	bra.uni 	$L__BB1_18;
$L__BB1_35:
	mov.b16 	%rs19, 2;
	bra.uni 	$L__BB1_32;

}
	// .globl	_Z26sequence_similarity_kernelPKcS0_jPf
.visible .entry _Z26sequence_similarity_kernelPKcS0_jPf(
	.param .u64 .ptr .align 1 _Z26sequence_similarity_kernelPKcS0_jPf_param_0,
	.param .u64 .ptr .align 1 _Z26sequence_similarity_kernelPKcS0_jPf_param_1,
	.param .u32 _Z26sequence_similarity_kernelPKcS0_jPf_param_2,
	.param .u64 .ptr .align 1 _Z26sequence_similarity_kernelPKcS0_jPf_param_3
)
{
	.reg .pred 	%p<11>;
	.reg .b16 	%rs<3>;
	.reg .b32 	%r<38>;
	.reg .b32 	%f<4>;
	.reg .b64 	%rd<10>;
	// demoted variable
	.shared .align 4 .b8 _ZZ26sequence_similarity_kernelPKcS0_jPfE14shared_matches[1024];
	// demoted variable
	.shared .align 4 .b8 _ZZ26sequence_similarity_kernelPKcS0_jPfE12shared_total[1024];
	ld.param.u64 	%rd4, [_Z26sequence_similarity_kernelPKcS0_jPf_param_0];
	ld.param.u64 	%rd5, [_Z26sequence_similarity_kernelPKcS0_jPf_param_1];
	ld.param.u32 	%r16, [_Z26sequence_similarity_kernelPKcS0_jPf_param_2];
	ld.param.u64 	%rd6, [_Z26sequence_similarity_kernelPKcS0_jPf_param_3];
	cvta.to.global.u64 	%rd1, %rd6;
	mov.u32 	%r1, %tid.x;
	shl.b32 	%r17, %r1, 2;
	mov.u32 	%r18, _ZZ26sequence_similarity_kernelPKcS0_jPfE14shared_matches;
	add.s32 	%r2, %r18, %r17;
	mov.b32 	%r19, 0;
	st.shared.u32 	[%r2], %r19;
	mov.u32 	%r20, _ZZ26sequence_similarity_kernelPKcS0_jPfE12shared_total;
	add.s32 	%r3, %r20, %r17;
	st.shared.u32 	[%r3], %r19;
	setp.ge.u32 	%p1, %r1, %r16;
	@%p1 bra 	$L__BB2_6;
	mov.u32 	%r4, %ntid.x;
	cvta.to.global.u64 	%rd2, %rd4;
	cvta.to.global.u64 	%rd3, %rd5;
	mov.b32 	%r36, 0;
	mov.u32 	%r34, %r36;
	mov.u32 	%r35, %r1;
$L__BB2_2:
	cvt.u64.u32 	%rd7, %r35;
	add.s64 	%rd8, %rd2, %rd7;
	ld.global.u8 	%rs1, [%rd8];
	add.s64 	%rd9, %rd3, %rd7;
	ld.global.u8 	%rs2, [%rd9];
	setp.ne.s16 	%p2, %rs1, %rs2;
	setp.eq.s16 	%p3, %rs1, 78;
	or.pred  	%p4, %p2, %p3;
	@%p4 bra 	$L__BB2_4;
	add.s32 	%r36, %r36, 1;
	st.shared.u32 	[%r2], %r36;
$L__BB2_4:
	add.s32 	%r34, %r34, 1;
	add.s32 	%r35, %r35, %r4;
	setp.lt.u32 	%p5, %r35, %r16;
	@%p5 bra 	$L__BB2_2;
	st.shared.u32 	[%r3], %r34;
$L__BB2_6:
	bar.sync 	0;
	mov.u32 	%r37, %ntid.x;
	setp.lt.u32 	%p6, %r37, 2;
	@%p6 bra 	$L__BB2_10;
$L__BB2_7:
	shr.u32 	%r14, %r37, 1;
	setp.ge.u32 	%p7, %r1, %r14;
	@%p7 bra 	$L__BB2_9;
	shl.b32 	%r22, %r14, 2;
	add.s32 	%r23, %r2, %r22;
	ld.shared.u32 	%r24, [%r23];
	ld.shared.u32 	%r25, [%r2];
	add.s32 	%r26, %r25, %r24;
	st.shared.u32 	[%r2], %r26;
	add.s32 	%r27, %r3, %r22;
	ld.shared.u32 	%r28, [%r27];
	ld.shared.u32 	%r29, [%r3];
	add.s32 	%r30, %r29, %r28;
	st.shared.u32 	[%r3], %r30;
$L__BB2_9:
	bar.sync 	0;
	setp.gt.u32 	%p8, %r37, 3;
	mov.u32 	%r37, %r14;
	@%p8 bra 	$L__BB2_7;
$L__BB2_10:
	setp.ne.s32 	%p9, %r1, 0;
	@%p9 bra 	$L__BB2_14;
	ld.shared.u32 	%r15, [_ZZ26sequence_similarity_kernelPKcS0_jPfE12shared_total];
	setp.eq.s32 	%p10, %r15, 0;
	@%p10 bra 	$L__BB2_13;
	ld.shared.u32 	%r31, [_ZZ26sequence_similarity_kernelPKcS0_jPfE14shared_matches];
	cvt.rn.f32.u32 	%f1, %r31;
	cvt.rn.f32.u32 	%f2, %r15;
	div.rn.f32 	%f3, %f1, %f2;
	st.global.f32 	[%rd1], %f3;
	bra.uni 	$L__BB2_14;
$L__BB2_13:
	mov.b32 	%r32, 0;
	st.global.u32 	[%rd1], %r32;
$L__BB2_14:
	ret;

}
	// .globl	_Z17gc_content_kernelPKcjjPf
.visible .entry _Z17gc_content_kernelPKcjjPf(
	.param .u64 .ptr .align 1 _Z17gc_content_kernelPKcjjPf_param_0,
	.param .u32 _Z17gc_content_kernelPKcjjPf_param_1,
	.param .u32 _Z17gc_content_kernelPKcjjPf_param_2,
	.param .u64 .ptr .align 1 _Z17gc_content_kernelPKcjjPf_param_3
)
{
	.reg .pred 	%p<10>;
	.reg .b16 	%rs<12>;
	.reg .b32 	%r<18>;
	.reg .b32 	%f<4>;
	.reg .b64 	%rd<11>;

	ld.param.u64 	%rd3, [_Z17gc_content_kernelPKcjjPf_param_0];
	ld.param.u32 	%r8, [_Z17gc_content_kernelPKcjjPf_param_1];
	ld.param.u32 	%r9, [_Z17gc_content_kernelPKcjjPf_param_2];
	ld.param.u64 	%rd4, [_Z17gc_content_kernelPKcjjPf_param_3];
	cvta.to.global.u64 	%rd1, %rd4;
	mov.u32 	%r1, %ctaid.x;
	setp.ge.u32 	%p1, %r1, %r9;
	@%p1 bra 	$L__BB3_15;
	mov.u32 	%r2, %tid.x;
	setp.ne.s32 	%p2, %r2, 0;
	@%p2 bra 	$L__BB3_3;
	mov.b32 	%r10, 0;
	st.shared.v2.u32 	[shared_counts], {%r10, %r10};
$L__BB3_3:
	bar.sync 	0;
	setp.ge.u32 	%p3, %r2, %r8;
	@%p3 bra 	$L__BB3_11;
	mov.u32 	%r3, %ntid.x;
	cvta.to.global.u64 	%rd2, %rd3;
	mul.lo.s32 	%r4, %r8, %r1;
	mov.u32 	%r17, %r2;
$L__BB3_5:
	add.s32 	%r11, %r17, %r4;
	cvt.u64.u32 	%rd5, %r11;
	add.s64 	%rd6, %rd2, %rd5;
	ld.global.u8 	%rs1, [%rd6];
	add.s16 	%rs3, %rs1, -67;
	and.b16  	%rs4, %rs3, 252;
	shl.b16 	%rs5, %rs3, 6;
	shr.u16 	%rs6, %rs4, 2;
	or.b16  	%rs7, %rs5, %rs6;
	and.b16  	%rs2, %rs7, 255;
	setp.gt.u16 	%p4, %rs2, 9;
	@%p4 bra 	$L__BB3_8;
	cvt.u32.u16 	%r12, %rs2;
	mov.b16 	%rs8, 1;
	shl.b16 	%rs9, %rs8, %r12;
	and.b16  	%rs10, %rs9, 771;
	setp.ne.s16 	%p5, %rs10, 0;
	@%p5 bra 	$L__BB3_7;
	bra.uni 	$L__BB3_8;
$L__BB3_7:
	atom.shared.add.u32 	%r13, [shared_counts], 1;
$L__BB3_8:
	and.b16  	%rs11, %rs1, 223;
	setp.eq.s16 	%p6, %rs11, 78;
	@%p6 bra 	$L__BB3_10;
	atom.shared.add.u32 	%r14, [shared_counts+4], 1;
$L__BB3_10:
	add.s32 	%r17, %r17, %r3;
	setp.lt.u32 	%p7, %r17, %r8;
	@%p7 bra 	$L__BB3_5;
$L__BB3_11:
	setp.ne.s32 	%p8, %r2, 0;
	bar.sync 	0;
	@%p8 bra 	$L__BB3_15;
	ld.shared.u32 	%r7, [shared_counts+4];
	setp.eq.s32 	%p9, %r7, 0;
	@%p9 bra 	$L__BB3_14;
	ld.shared.u32 	%r15, [shared_counts];
	cvt.rn.f32.u32 	%f1, %r15;
	cvt.rn.f32.u32 	%f2, %r7;
	div.rn.f32 	%f3, %f1, %f2;
	mul.wide.u32 	%rd7, %r1, 4;
	add.s64 	%rd8, %rd1, %rd7;
	st.global.f32 	[%rd8], %f3;
	bra.uni 	$L__BB3_15;
$L__BB3_14:
	mul.wide.u32 	%rd9, %r1, 4;
	add.s64 	%rd10, %rd1, %rd9;
	mov.b32 	%r16, 0;
	st.global.u32 	[%rd10], %r16;
$L__BB3_15:
	ret;

}
	// .globl	_ZN3cub18CUB_300001_SM_10006detail11EmptyKernelIvEEvv
.visible .entry _ZN3cub18CUB_300001_SM_10006detail11EmptyKernelIvEEvv()
{


	ret;

}


// ===== COMPILED SASS (sm_100) =====

	.target	sm_100

	.elftype	@"ET_EXEC"


//--------------------- .note.nv.tkinfo           --------------------------
	.section	.note.nv.tkinfo,"",@"SHT_NOTE"
	.sectionflags	@"SHF_NOTE_NV_TKINFO"
	.tkinfo
        /*0018*/ 	.word	0x00000002
        /*0030*/ 	.string	""
        /*0030*/ 	.string	"ptxas"
        /*0030*/ 	.string	"Cuda compilation tools, release 13.0, V13.0.88"
        /*0030*/ 	.string	"Build cuda_13.0.r13.0/compiler.36424714_0"
        /*0030*/ 	.string	"-arch sm_100 -m 64 "



//--------------------- .note.nv.cuinfo           --------------------------
	.section	.note.nv.cuinfo,"",@"SHT_NOTE"
	.sectionflags	@"SHF_NOTE_NV_CUINFO"
        /*0018*/ 	.short	0x0002
        /*001a*/ 	.short	0x0064
        /*001c*/ 	.short	0x0082
	.zero		2


//--------------------- .nv.info                  --------------------------
	.section	.nv.info,"",@"SHT_CUDA_INFO"
	.align	4


	//----- nvinfo : EIATTR_REGCOUNT
	.align		4
        /*0000*/ 	.byte	0x04, 0x2f
        /*0002*/ 	.short	(.L_44 - .L_43)
	.align		4
.L_43:
        /*0004*/ 	.word	index@(_Z21one_hot_encode_kernelPKcjjPfj)
        /*0008*/ 	.word	0x00000010


	//----- nvinfo : EIATTR_FRAME_SIZE
	.align		4
.L_44:
        /*000c*/ 	.byte	0x04, 0x11
        /*000e*/ 	.short	(.L_46 - .L_45)
	.align		4
.L_45:
        /*0010*/ 	.word	index@(_Z21one_hot_encode_kernelPKcjjPfj)
        /*0014*/ 	.word	0x00000000


	//----- nvinfo : EIATTR_REGCOUNT
	.align		4
.L_46:
        /*0018*/ 	.byte	0x04, 0x2f
        /*001a*/ 	.short	(.L_48 - .L_47)
	.align		4
.L_47:
        /*001c*/ 	.word	index@(_Z25packed_4bit_encode_kernelPKcjjPhj)
        /*0020*/ 	.word	0x0000000a


	//----- nvinfo : EIATTR_FRAME_SIZE
	.align		4
.L_48:
        /*0024*/ 	.byte	0x04, 0x11
        /*0026*/ 	.short	(.L_50 - .L_49)
	.align		4
.L_49:
        /*0028*/ 	.word	index@(_Z25packed_4bit_encode_kernelPKcjjPhj)
        /*002c*/ 	.word	0x00000000


	//----- nvinfo : EIATTR_REGCOUNT
	.align		4
.L_50:
        /*0030*/ 	.byte	0x04, 0x2f
        /*0032*/ 	.short	(.L_52 - .L_51)
	.align		4
.L_51:
        /*0034*/ 	.word	index@(_Z26sequence_similarity_kernelPKcS0_jPf)
        /*0038*/ 	.word	0x0000000e


	//----- nvinfo : EIATTR_FRAME_SIZE
	.align		4
.L_52:
        /*003c*/ 	.byte	0x04, 0x11
        /*003e*/ 	.short	(.L_54 - .L_53)
	.align		4
.L_53:
        /*0040*/ 	.word	index@($__internal_1_$__cuda_sm3x_div_rn_noftz_f32_slowpath)
        /*0044*/ 	.word	0x00000000


	//----- nvinfo : EIATTR_FRAME_SIZE
	.align		4
.L_54:
        /*0048*/ 	.byte	0x04, 0x11
        /*004a*/ 	.short	(.L_56 - .L_55)
	.align		4
.L_55:
        /*004c*/ 	.word	index@(_Z26sequence_similarity_kernelPKcS0_jPf)
        /*0050*/ 	.word	0x00000000


	//----- nvinfo : EIATTR_REGCOUNT
	.align		4
.L_56:
        /*0054*/ 	.byte	0x04, 0x2f
        /*0056*/ 	.short	(.L_58 - .L_57)
	.align		4
.L_57:
        /*0058*/ 	.word	index@(_Z17gc_content_kernelPKcjjPf)
        /*005c*/ 	.word	0x00000010


	//----- nvinfo : EIATTR_FRAME_SIZE
	.align		4
.L_58:
        /*0060*/ 	.byte	0x04, 0x11
        /*0062*/ 	.short	(.L_60 - .L_59)
	.align		4
.L_59:
        /*0064*/ 	.word	index@($__internal_0_$__cuda_sm3x_div_rn_noftz_f32_slowpath)
        /*0068*/ 	.word	0x00000000


	//----- nvinfo : EIATTR_FRAME_SIZE
	.align		4
.L_60:
        /*006c*/ 	.byte	0x04, 0x11
        /*006e*/ 	.short	(.L_62 - .L_61)
	.align		4
.L_61:
        /*0070*/ 	.word	index@(_Z17gc_content_kernelPKcjjPf)
        /*0074*/ 	.word	0x00000000


	//----- nvinfo : EIATTR_REGCOUNT
	.align		4
.L_62:
        /*0078*/ 	.byte	0x04, 0x2f
        /*007a*/ 	.short	(.L_64 - .L_63)
	.align		4
.L_63:
        /*007c*/ 	.word	index@(_ZN3cub18CUB_300001_SM_10006detail11EmptyKernelIvEEvv)
        /*0080*/ 	.word	0x00000004


	//----- nvinfo : EIATTR_FRAME_SIZE
	.align		4
.L_64:
        /*0084*/ 	.byte	0x04, 0x11
        /*0086*/ 	.short	(.L_66 - .L_65)
	.align		4
.L_65:
        /*0088*/ 	.word	index@(_ZN3cub18CUB_300001_SM_10006detail11EmptyKernelIvEEvv)
        /*008c*/ 	.word	0x00000000


	//----- nvinfo : EIATTR_MIN_STACK_SIZE
	.align		4
.L_66:
        /*0090*/ 	.byte	0x04, 0x12
        /*0092*/ 	.short	(.L_68 - .L_67)
	.align		4
.L_67:
        /*0094*/ 	.word	index@(_ZN3cub18CUB_300001_SM_10006detail11EmptyKernelIvEEvv)
        /*0098*/ 	.word	0x00000000


	//----- nvinfo : EIATTR_MIN_STACK_SIZE
	.align		4
.L_68:
        /*009c*/ 	.byte	0x04, 0x12
        /*009e*/ 	.short	(.L_70 - .L_69)
	.align		4
.L_69:
        /*00a0*/ 	.word	index@(_Z17gc_content_kernelPKcjjPf)
        /*00a4*/ 	.word	0x00000000


	//----- nvinfo : EIATTR_MIN_STACK_SIZE
	.align		4
.L_70:
        /*00a8*/ 	.byte	0x04, 0x12
        /*00aa*/ 	.short	(.L_72 - .L_71)
	.align		4
.L_71:
        /*00ac*/ 	.word	index@(_Z26sequence_similarity_kernelPKcS0_jPf)
        /*00b0*/ 	.word	0x00000000


	//----- nvinfo : EIATTR_MIN_STACK_SIZE
	.align		4
.L_72:
        /*00b4*/ 	.byte	0x04, 0x12
        /*00b6*/ 	.short	(.L_74 - .L_73)
	.align		4
.L_73:
        /*00b8*/ 	.word	index@(_Z25packed_4bit_encode_kernelPKcjjPhj)
        /*00bc*/ 	.word	0x00000000


	//----- nvinfo : EIATTR_MIN_STACK_SIZE
	.align		4
.L_74:
        /*00c0*/ 	.byte	0x04, 0x12
        /*00c2*/ 	.short	(.L_76 - .L_75)
	.align		4
.L_75:
        /*00c4*/ 	.word	index@(_Z21one_hot_encode_kernelPKcjjPfj)
        /*00c8*/ 	.word	0x00000000
.L_76:


//--------------------- .nv.compat                --------------------------
	.section	.nv.compat,"",@"SHT_CUDA_COMPAT_INFO"
	.align	4
        /*0000*/ 	.byte	0x02, 0x09, 0x00, 0x00, 0x02, 0x02, 0x01, 0x00, 0x02, 0x05, 0x05, 0x00, 0x03, 0x07, 0x01, 0x01
        /*0010*/ 	.byte	0x02, 0x03, 0x00, 0x00, 0x02, 0x06, 0x01, 0x00, 0x04, 0x0b, 0x08, 0x00, 0x01, 0x00, 0x00, 0x00
        /*0020*/ 	.byte	0x00, 0x00, 0x00, 0x00


//--------------------- .nv.info._ZN3cub18CUB_300001_SM_10006detail11EmptyKernelIvEEvv --------------------------
	.section	.nv.info._ZN3cub18CUB_300001_SM_10006detail11EmptyKernelIvEEvv,"",@"SHT_CUDA_INFO"
	.sectionflags	@""
	.align	4


	//----- nvinfo : EIATTR_CUDA_API_VERSION
	.align		4
        /*0000*/ 	.byte	0x04, 0x37
        /*0002*/ 	.short	(.L_78 - .L_77)
.L_77:
        /*0004*/ 	.word	0x00000082


	//----- nvinfo : EIATTR_SPARSE_MMA_MASK
	.align		4
.L_78:
        /*0008*/ 	.byte	0x03, 0x50
        /*000a*/ 	.short	0x0000


	//----- nvinfo : EIATTR_MAXREG_COUNT
	.align		4
        /*000c*/ 	.byte	0x03, 0x1b
        /*000e*/ 	.short	0x00ff


	//----- nvinfo : EIATTR_MERCURY_ISA_VERSION
	.align		4
        /*0010*/ 	.byte	0x03, 0x5f
        /*0012*/ 	.short	0x0101


	//----- nvinfo : EIATTR_VRC_CTA_INIT_COUNT
	.align		4
        /*0014*/ 	.byte	0x02, 0x4a
	.zero		1
	.zero		1


	//----- nvinfo : EIATTR_EXIT_INSTR_OFFSETS
	.align		4
        /*0018*/ 	.byte	0x04, 0x1c
        /*001a*/ 	.short	(.L_80 - .L_79)


	//   ....[0]....
.L_79:
        /*001c*/ 	.word	0x00000010


	//----- nvinfo : EIATTR_SW_WAR
	.align		4
.L_80:
        /*0020*/ 	.byte	0x04, 0x36
        /*0022*/ 	.short	(.L_82 - .L_81)
.L_81:
        /*0024*/ 	.word	0x00000008
.L_82:


//--------------------- .nv.info._Z17gc_content_kernelPKcjjPf --------------------------
	.section	.nv.info._Z17gc_content_kernelPKcjjPf,"",@"SHT_CUDA_INFO"
	.sectionflags	@""
	.align	4


	//----- nvinfo : EIATTR_CUDA_API_VERSION
	.align		4
        /*0000*/ 	.byte	0x04, 0x37
        /*0002*/ 	.short	(.L_84 - .L_83)
.L_83:
        /*0004*/ 	.word	0x00000082


	//----- nvinfo : EIATTR_KPARAM_INFO
	.align		4
.L_84:
        /*0008*/ 	.byte	0x04, 0x17
        /*000a*/ 	.short	(.L_86 - .L_85)
.L_85:
        /*000c*/ 	.word	0x00000000
        /*0010*/ 	.short	0x0003
        /*0012*/ 	.short	0x0010
        /*0014*/ 	.byte	0x00, 0xf5, 0x21, 0x00


	//----- nvinfo : EIATTR_KPARAM_INFO
	.align		4
.L_86:
        /*0018*/ 	.byte	0x04, 0x17
        /*001a*/ 	.short	(.L_88 - .L_87)
.L_87:
        /*001c*/ 	.word	0x00000000
        /*0020*/ 	.short	0x0002
        /*0022*/ 	.short	0x000c
        /*0024*/ 	.byte	0x00, 0xf0, 0x11, 0x00


	//----- nvinfo : EIATTR_KPARAM_INFO
	.align		4
.L_88:
        /*0028*/ 	.byte	0x04, 0x17
        /*002a*/ 	.short	(.L_90 - .L_89)
.L_89:
        /*002c*/ 	.word	0x00000000
        /*0030*/ 	.short	0x0001
        /*0032*/ 	.short	0x0008
        /*0034*/ 	.byte	0x00, 0xf0, 0x11, 0x00


	//----- nvinfo : EIATTR_KPARAM_INFO
	.align		4
.L_90:
        /*0038*/ 	.byte	0x04, 0x17
        /*003a*/ 	.short	(.L_92 - .L_91)
.L_91:
        /*003c*/ 	.word	0x00000000
        /*0040*/ 	.short	0x0000
        /*0042*/ 	.short	0x0000
        /*0044*/ 	.byte	0x00, 0xf5, 0x21, 0x00


	//----- nvinfo : EIATTR_SPARSE_MMA_MASK
	.align		4
.L_92:
        /*0048*/ 	.byte	0x03, 0x50
        /*004a*/ 	.short	0x0000


	//----- nvinfo : EIATTR_MAXREG_COUNT
	.align		4
        /*004c*/ 	.byte	0x03, 0x1b
        /*004e*/ 	.short	0x00ff


	//----- nvinfo : EIATTR_NUM_BARRIERS
	.align		4
        /*0050*/ 	.byte	0x02, 0x4c
        /*0052*/ 	.byte	0x01
	.zero		1


	//----- nvinfo : EIATTR_MERCURY_ISA_VERSION
	.align		4
        /*0054*/ 	.byte	0x03, 0x5f
        /*0056*/ 	.short	0x0101


	//----- nvinfo : EIATTR_VRC_CTA_INIT_COUNT
	.align		4
        /*0058*/ 	.byte	0x02, 0x4a
	.zero		1
	.zero		1


	//----- nvinfo : EIATTR_EXIT_INSTR_OFFSETS
	.align		4
        /*005c*/ 	.byte	0x04, 0x1c
        /*005e*/ 	.short	(.L_94 - .L_93)


	//   ....[0]....
.L_93:
        /*0060*/ 	.word	0x00000040


	//   ....[1]....
        /*0064*/ 	.word	0x000003c0


	//   ....[2]....
        /*0068*/ 	.word	0x00000530


	//   ....[3]....
        /*006c*/ 	.word	0x00000570


	//----- nvinfo : EIATTR_CRS_STACK_SIZE
	.align		4
.L_94:
        /*0070*/ 	.byte	0x04, 0x1e
        /*0072*/ 	.short	(.L_96 - .L_95)
.L_95:
        /*0074*/ 	.word	0x00000000


	//----- nvinfo : EIATTR_CBANK_PARAM_SIZE
	.align		4
.L_96:
        /*0078*/ 	.byte	0x03, 0x19
        /*007a*/ 	.short	0x0018


	//----- nvinfo : EIATTR_PARAM_CBANK
	.align		4
        /*007c*/ 	.byte	0x04, 0x0a
        /*007e*/ 	.short	(.L_98 - .L_97)
	.align		4
.L_97:
        /*0080*/ 	.word	index@(.nv.constant0._Z17gc_content_kernelPKcjjPf)
        /*0084*/ 	.short	0x0380
        /*0086*/ 	.short	0x0018


	//----- nvinfo : EIATTR_SW_WAR
	.align		4
.L_98:
        /*0088*/ 	.byte	0x04, 0x36
        /*008a*/ 	.short	(.L_100 - .L_99)
.L_99:
        /*008c*/ 	.word	0x00000008
.L_100:


//--------------------- .nv.info._Z26sequence_similarity_kernelPKcS0_jPf --------------------------
	.section	.nv.info._Z26sequence_similarity_kernelPKcS0_jPf,"",@"SHT_CUDA_INFO"
	.sectionflags	@""
	.align	4


	//----- nvinfo : EIATTR_CUDA_API_VERSION
	.align		4
        /*0000*/ 	.byte	0x04, 0x37
        /*0002*/ 	.short	(.L_102 - .L_101)
.L_101:
        /*0004*/ 	.word	0x00000082


	//----- nvinfo : EIATTR_KPARAM_INFO
	.align		4
.L_102:
        /*0008*/ 	.byte	0x04, 0x17
        /*000a*/ 	.short	(.L_104 - .L_103)
.L_103:
        /*000c*/ 	.word	0x00000000
        /*0010*/ 	.short	0x0003
        /*0012*/ 	.short	0x0018
        /*0014*/ 	.byte	0x00, 0xf5, 0x21, 0x00


	//----- nvinfo : EIATTR_KPARAM_INFO
	.align		4
.L_104:
        /*0018*/ 	.byte	0x04, 0x17
        /*001a*/ 	.short	(.L_106 - .L_105)
.L_105:
        /*001c*/ 	.word	0x00000000
        /*0020*/ 	.short	0x0002
        /*0022*/ 	.short	0x0010
        /*0024*/ 	.byte	0x00, 0xf0, 0x11, 0x00


	//----- nvinfo : EIATTR_KPARAM_INFO
	.align		4
.L_106:
        /*0028*/ 	.byte	0x04, 0x17
        /*002a*/ 	.short	(.L_108 - .L_107)
.L_107:
        /*002c*/ 	.word	0x00000000
        /*0030*/ 	.short	0x0001
        /*0032*/ 	.short	0x0008
        /*0034*/ 	.byte	0x00, 0xf5, 0x21, 0x00


	//----- nvinfo : EIATTR_KPARAM_INFO
	.align		4
.L_108:
        /*0038*/ 	.byte	0x04, 0x17
        /*003a*/ 	.short	(.L_110 - .L_109)
.L_109:
        /*003c*/ 	.word	0x00000000
        /*0040*/ 	.short	0x0000
        /*0042*/ 	.short	0x0000
        /*0044*/ 	.byte	0x00, 0xf5, 0x21, 0x00


	//----- nvinfo : EIATTR_SPARSE_MMA_MASK
	.align		4
.L_110:
        /*0048*/ 	.byte	0x03, 0x50
        /*004a*/ 	.short	0x0000


	//----- nvinfo : EIATTR_MAXREG_COUNT
	.align		4
        /*004c*/ 	.byte	0x03, 0x1b
        /*004e*/ 	.short	0x00ff


	//----- nvinfo : EIATTR_NUM_BARRIERS
	.align		4
        /*0050*/ 	.byte	0x02, 0x4c
        /*0052*/ 	.byte	0x01
	.zero		1


	//----- nvinfo : EIATTR_MERCURY_ISA_VERSION
	.align		4
        /*0054*/ 	.byte	0x03, 0x5f
        /*0056*/ 	.short	0x0101


	//----- nvinfo : EIATTR_VRC_CTA_INIT_COUNT
	.align		4
        /*0058*/ 	.byte	0x02, 0x4a
	.zero		1
	.zero		1


	//----- nvinfo : EIATTR_EXIT_INSTR_OFFSETS
	.align		4
        /*005c*/ 	.byte	0x04, 0x1c
        /*005e*/ 	.short	(.L_112 - .L_111)


	//   ....[0]....
.L_111:
        /*0060*/ 	.word	0x00000410


	//   ....[1]....
        /*0064*/ 	.word	0x00000570


	//   ....[2]....
        /*0068*/ 	.word	0x000005a0


	//----- nvinfo : EIATTR_CRS_STACK_SIZE
	.align		4
.L_112:
        /*006c*/ 	.byte	0x04, 0x1e
        /*006e*/ 	.short	(.L_114 - .L_113)
.L_113:
        /*0070*/ 	.word	0x00000000


	//----- nvinfo : EIATTR_CBANK_PARAM_SIZE
	.align		4
.L_114:
        /*0074*/ 	.byte	0x03, 0x19
        /*0076*/ 	.short	0x0020


	//----- nvinfo : EIATTR_PARAM_CBANK
	.align		4
        /*0078*/ 	.byte	0x04, 0x0a
        /*007a*/ 	.short	(.L_116 - .L_115)
	.align		4
.L_115:
        /*007c*/ 	.word	index@(.nv.constant0._Z26sequence_similarity_kernelPKcS0_jPf)
        /*0080*/ 	.short	0x0380
        /*0082*/ 	.short	0x0020


	//----- nvinfo : EIATTR_SW_WAR
	.align		4
.L_116:
        /*0084*/ 	.byte	0x04, 0x36
        /*0086*/ 	.short	(.L_118 - .L_117)
.L_117:
        /*0088*/ 	.word	0x00000008
.L_118:


//--------------------- .nv.info._Z25packed_4bit_encode_kernelPKcjjPhj --------------------------
	.section	.nv.info._Z25packed_4bit_encode_kernelPKcjjPhj,"",@"SHT_CUDA_INFO"
	.sectionflags	@""
	.align	4


	//----- nvinfo : EIATTR_CUDA_API_VERSION
	.align		4
        /*0000*/ 	.byte	0x04, 0x37
        /*0002*/ 	.short	(.L_120 - .L_119)
.L_119:
        /*0004*/ 	.word	0x00000082


	//----- nvinfo : EIATTR_KPARAM_INFO
	.align		4
.L_120:
        /*0008*/ 	.byte	0x04, 0x17
        /*000a*/ 	.short	(.L_122 - .L_121)
.L_121:
        /*000c*/ 	.word	0x00000000
        /*0010*/ 	.short	0x0004
        /*0012*/ 	.short	0x0018
        /*0014*/ 	.byte	0x00, 0xf0, 0x11, 0x00


	//----- nvinfo : EIATTR_KPARAM_INFO
	.align		4
.L_122:
        /*0018*/ 	.byte	0x04, 0x17
        /*001a*/ 	.short	(.L_124 - .L_123)
.L_123:
        /*001c*/ 	.word	0x00000000
        /*0020*/ 	.short	0x0003
        /*0022*/ 	.short	0x0010
        /*0024*/ 	.byte	0x00, 0xf5, 0x21, 0x00


	//----- nvinfo : EIATTR_KPARAM_INFO
	.align		4
.L_124:
        /*0028*/ 	.byte	0x04, 0x17
        /*002a*/ 	.short	(.L_126 - .L_125)
.L_125:
        /*002c*/ 	.word	0x00000000
        /*0030*/ 	.short	0x0002
        /*0032*/ 	.short	0x000c
        /*0034*/ 	.byte	0x00, 0xf0, 0x11, 0x00


	//----- nvinfo : EIATTR_KPARAM_INFO
	.align		4
.L_126:
        /*0038*/ 	.byte	0x04, 0x17
        /*003a*/ 	.short	(.L_128 - .L_127)
.L_127:
        /*003c*/ 	.word	0x00000000
        /*0040*/ 	.short	0x0001
        /*0042*/ 	.short	0x0008
        /*0044*/ 	.byte	0x00, 0xf0, 0x11, 0x00


	//----- nvinfo : EIATTR_KPARAM_INFO
	.align		4
.L_128:
        /*0048*/ 	.byte	0x04, 0x17
        /*004a*/ 	.short	(.L_130 - .L_129)
.L_129:
        /*004c*/ 	.word	0x00000000
        /*0050*/ 	.short	0x0000
        /*0052*/ 	.short	0x0000
        /*0054*/ 	.byte	0x00, 0xf5, 0x21, 0x00


	//----- nvinfo : EIATTR_SPARSE_MMA_MASK
	.align		4
.L_130:
        /*0058*/ 	.byte	0x03, 0x50
        /*005a*/ 	.short	0x0000


	//----- nvinfo : EIATTR_MAXREG_COUNT
	.align		4
        /*005c*/ 	.byte	0x03, 0x1b
        /*005e*/ 	.short	0x00ff


	//----- nvinfo : EIATTR_MERCURY_ISA_VERSION
	.align		4
        /*0060*/ 	.byte	0x03, 0x5f
        /*0062*/ 	.short	0x0101


	//----- nvinfo : EIATTR_VRC_CTA_INIT_COUNT
	.align		4
        /*0064*/ 	.byte	0x02, 0x4a
	.zero		1
	.zero		1


	//----- nvinfo : EIATTR_EXIT_INSTR_OFFSETS
	.align		4
        /*0068*/ 	.byte	0x04, 0x1c
        /*006a*/ 	.short	(.L_132 - .L_131)


	//   ....[0]....
.L_131:
        /*006c*/ 	.word	0x00000080


	//   ....[1]....
        /*0070*/ 	.word	0x000000c0


	//   ....[2]....
        /*0074*/ 	.word	0x000006a0


	//----- nvinfo : EIATTR_INDIRECT_BRANCH_TARGETS
	.align		4
.L_132:
        /*0078*/ 	.byte	0x04, 0x34
        /*007a*/ 	.short	(.L_134 - .L_133)


	//   ....[0]....
.L_133:
        /*007c*/ 	.word	.L_x_64@srel
        /*0080*/ 	.short	0x0
        /*0082*/ 	.short	0x0
        /*0084*/ 	.word	0x8
        /*0088*/ 	.word	.L_x_52@srel
        /*008c*/ 	.word	.L_x_50@srel
        /*0090*/ 	.word	.L_x_67@srel
        /*0094*/ 	.word	.L_x_50@srel
        /*0098*/ 	.word	.L_x_50@srel
        /*009c*/ 	.word	.L_x_50@srel
        /*00a0*/ 	.word	.L_x_71@srel
        /*00a4*/ 	.word	.L_x_50@srel


	//   ....[1]....
        /* <DEDUP_REMOVED lines=12> */


	//----- nvinfo : EIATTR_CRS_STACK_SIZE
	.align		4
.L_134:
        /*00d4*/ 	.byte	0x04, 0x1e
        /*00d6*/ 	.short	(.L_136 - .L_135)
.L_135:
        /*00d8*/ 	.word	0x00000000


	//----- nvinfo : EIATTR_CBANK_PARAM_SIZE
	.align		4
.L_136:
        /*00dc*/ 	.byte	0x03, 0x19
        /*00de*/ 	.short	0x001c


	//----- nvinfo : EIATTR_PARAM_CBANK
	.align		4
        /*00e0*/ 	.byte	0x04, 0x0a
        /*00e2*/ 	.short	(.L_138 - .L_137)
	.align		4
.L_137:
        /*00e4*/ 	.word	index@(.nv.constant0._Z25packed_4bit_encode_kernelPKcjjPhj)
        /*00e8*/ 	.short	0x0380
        /*00ea*/ 	.short	0x001c


	//----- nvinfo : EIATTR_SW_WAR
	.align		4
.L_138:
        /*00ec*/ 	.byte	0x04, 0x36
        /*00ee*/ 	.short	(.L_140 - .L_139)
.L_139:
        /*00f0*/ 	.word	0x00000008
.L_140:


//--------------------- .nv.info._Z21one_hot_encode_kernelPKcjjPfj --------------------------
	.section	.nv.info._Z21one_hot_encode_kernelPKcjjPfj,"",@"SHT_CUDA_INFO"
	.sectionflags	@""
	.align	4


	//----- nvinfo : EIATTR_CUDA_API_VERSION
	.align		4
        /*0000*/ 	.byte	0x04, 0x37
        /*0002*/ 	.short	(.L_142 - .L_141)
.L_141:
        /*0004*/ 	.word	0x00000082


	//----- nvinfo : EIATTR_KPARAM_INFO
	.align		4
.L_142:
        /*0008*/ 	.byte	0x04, 0x17
        /*000a*/ 	.short	(.L_144 - .L_143)
.L_143:
        /*000c*/ 	.word	0x00000000
        /*0010*/ 	.short	0x0004
        /*0012*/ 	.short	0x0018
        /*0014*/ 	.byte	0x00, 0xf0, 0x11, 0x00


	//----- nvinfo : EIATTR_KPARAM_INFO
	.align		4
.L_144:
        /*0018*/ 	.byte	0x04, 0x17
        /*001a*/ 	.short	(.L_146 - .L_145)
.L_145:
        /*001c*/ 	.word	0x00000000
        /*0020*/ 	.short	0x0003
        /*0022*/ 	.short	0x0010
        /*0024*/ 	.byte	0x00, 0xf5, 0x21, 0x00


	//----- nvinfo : EIATTR_KPARAM_INFO
	.align		4
.L_146:
        /*0028*/ 	.byte	0x04, 0x17
        /*002a*/ 	.short	(.L_148 - .L_147)
.L_147:
        /*002c*/ 	.word	0x00000000
        /*0030*/ 	.short	0x0002
        /*0032*/ 	.short	0x000c
        /*0034*/ 	.byte	0x00, 0xf0, 0x11, 0x00


	//----- nvinfo : EIATTR_KPARAM_INFO
	.align		4
.L_148:
        /*0038*/ 	.byte	0x04, 0x17
        /*003a*/ 	.short	(.L_150 - .L_149)
.L_149:
        /*003c*/ 	.word	0x00000000
        /*0040*/ 	.short	0x0001
        /*0042*/ 	.short	0x0008
        /*0044*/ 	.byte	0x00, 0xf0, 0x11, 0x00


	//----- nvinfo : EIATTR_KPARAM_INFO
	.align		4
.L_150:
        /*0048*/ 	.byte	0x04, 0x17
        /*004a*/ 	.short	(.L_152 - .L_151)
.L_151:
        /*004c*/ 	.word	0x00000000
        /*0050*/ 	.short	0x0000
        /*0052*/ 	.short	0x0000
        /*0054*/ 	.byte	0x00, 0xf5, 0x21, 0x00


	//----- nvinfo : EIATTR_SPARSE_MMA_MASK
	.align		4
.L_152:
        /*0058*/ 	.byte	0x03, 0x50
        /*005a*/ 	.short	0x0000


	//----- nvinfo : EIATTR_MAXREG_COUNT
	.align		4
        /*005c*/ 	.byte	0x03, 0x1b
        /*005e*/ 	.short	0x00ff


	//----- nvinfo : EIATTR_MERCURY_ISA_VERSION
	.align		4
        /*0060*/ 	.byte	0x03, 0x5f
        /*0062*/ 	.short	0x0101


	//----- nvinfo : EIATTR_VRC_CTA_INIT_COUNT
	.align		4
        /*0064*/ 	.byte	0x02, 0x4a
	.zero		1
	.zero		1


	//----- nvinfo : EIATTR_EXIT_INSTR_OFFSETS
	.align		4
        /*0068*/ 	.byte	0x04, 0x1c
        /*006a*/ 	.short	(.L_154 - .L_153)


	//   ....[0]....
.L_153:
        /*006c*/ 	.word	0x00000090


	//   ....[1]....
        /*0070*/ 	.word	0x00000390


	//   ....[2]....
        /*0074*/ 	.word	0x00000470


	//   ....[3]....
        /*0078*/ 	.word	0x00000550


	//   ....[4]....
        /*007c*/ 	.word	0x00000670


	//   ....[5]....
        /*0080*/ 	.word	0x00000760


	//----- nvinfo : EIATTR_CRS_STACK_SIZE
	.align		4
.L_154:
        /*0084*/ 	.byte	0x04, 0x1e
        /*0086*/ 	.short	(.L_156 - .L_155)
.L_155:
        /*0088*/ 	.word	0x00000000


	//----- nvinfo : EIATTR_CBANK_PARAM_SIZE
	.align		4
.L_156:
        /*008c*/ 	.byte	0x03, 0x19
        /*008e*/ 	.short	0x001c


	//----- nvinfo : EIATTR_PARAM_CBANK
	.align		4
        /*0090*/ 	.byte	0x04, 0x0a
        /*0092*/ 	.short	(.L_158 - .L_157)
	.align		4
.L_157:
        /*0094*/ 	.word	index@(.nv.constant0._Z21one_hot_encode_kernelPKcjjPfj)
        /*0098*/ 	.short	0x0380
        /*009a*/ 	.short	0x001c


	//----- nvinfo : EIATTR_SW_WAR
	.align		4
.L_158:
        /*009c*/ 	.byte	0x04, 0x36
        /*009e*/ 	.short	(.L_160 - .L_159)
.L_159:
        /*00a0*/ 	.word	0x00000008
.L_160:


//--------------------- .nv.callgraph             --------------------------
	.section	.nv.callgraph,"",@"SHT_CUDA_CALLGRAPH"
	.align	4
	.sectionentsize	8
	.align		4
        /*0000*/ 	.word	0x00000000
	.align		4
        /*0004*/ 	.word	0xffffffff
	.align		4
        /*0008*/ 	.word	0x00000000
	.align		4
        /*000c*/ 	.word	0xfffffffe
	.align		4
        /*0010*/ 	.word	0x00000000
	.align		4
        /*0014*/ 	.word	0xfffffffd
	.align		4
        /*0018*/ 	.word	0x00000000
	.align		4
        /*001c*/ 	.word	0xfffffffc


//--------------------- .nv.constant4             --------------------------
	.section	.nv.constant4,"a",@progbits
	.align	8
	.align		8
.nv.constant4:
        /*0000*/ 	.dword	_ZN34_INTERNAL_432326ae_4_k_cu_6b0d1eaf4cuda3std3__45__cpo5beginE
	.align		8
        /*0008*/ 	.dword	_ZN34_INTERNAL_432326ae_4_k_cu_6b0d1eaf4cuda3std3__45__cpo3endE
	.align		8
        /*0010*/ 	.dword	_ZN34_INTERNAL_432326ae_4_k_cu_6b0d1eaf4cuda3std3__45__cpo6cbeginE
	.align		8
        /*0018*/ 	.dword	_ZN34_INTERNAL_432326ae_4_k_cu_6b0d1eaf4cuda3std3__45__cpo4cendE
	.align		8
        /*0020*/ 	.dword	_ZN34_INTERNAL_432326ae_4_k_cu_6b0d1eaf4cuda3std3__45__cpo6rbeginE
	.align		8
        /*0028*/ 	.dword	_ZN34_INTERNAL_432326ae_4_k_cu_6b0d1eaf4cuda3std3__45__cpo4rendE
	.align		8
        /*0030*/ 	.dword	_ZN34_INTERNAL_432326ae_4_k_cu_6b0d1eaf4cuda3std3__45__cpo7crbeginE
	.align		8
        /*0038*/ 	.dword	_ZN34_INTERNAL_432326ae_4_k_cu_6b0d1eaf4cuda3std3__45__cpo5crendE
	.align		8
        /*0040*/ 	.dword	_ZN34_INTERNAL_432326ae_4_k_cu_6b0d1eaf4cuda3std3__436_GLOBAL__N__432326ae_4_k_cu_6b0d1eaf6ignoreE
	.align		8
        /*0048*/ 	.dword	_ZN34_INTERNAL_432326ae_4_k_cu_6b0d1eaf4cuda3std3__419piecewise_constructE
	.align		8
        /*0050*/ 	.dword	_ZN34_INTERNAL_432326ae_4_k_cu_6b0d1eaf4cuda3std3__48in_placeE
	.align		8
        /*0058*/ 	.dword	_ZN34_INTERNAL_432326ae_4_k_cu_6b0d1eaf4cuda3std3__420unreachable_sentinelE
	.align		8
        /*0060*/ 	.dword	_ZN34_INTERNAL_432326ae_4_k_cu_6b0d1eaf4cuda3std3__47nulloptE
	.align		8
        /*0068*/ 	.dword	_ZN34_INTERNAL_432326ae_4_k_cu_6b0d1eaf4cuda3std3__48unexpectE
	.align		8
        /*0070*/ 	.dword	_ZN34_INTERNAL_432326ae_4_k_cu_6b0d1eaf4cuda3std6ranges3__45__cpo4swapE
	.align		8
        /*0078*/ 	.dword	_ZN34_INTERNAL_432326ae_4_k_cu_6b0d1eaf4cuda3std6ranges3__45__cpo9iter_moveE
	.align		8
        /*0080*/ 	.dword	_ZN34_INTERNAL_432326ae_4_k_cu_6b0d1eaf4cuda3std6ranges3__45__cpo5beginE
	.align		8
        /*0088*/ 	.dword	_ZN34_INTERNAL_432326ae_4_k_cu_6b0d1eaf4cuda3std6ranges3__45__cpo3endE
	.align		8
        /*0090*/ 	.dword	_ZN34_INTERNAL_432326ae_4_k_cu_6b0d1eaf4cuda3std6ranges3__45__cpo6cbeginE
	.align		8
        /*0098*/ 	.dword	_ZN34_INTERNAL_432326ae_4_k_cu_6b0d1eaf4cuda3std6ranges3__45__cpo4cendE
	.align		8
        /*00a0*/ 	.dword	_ZN34_INTERNAL_432326ae_4_k_cu_6b0d1eaf4cuda3std6ranges3__45__cpo7advanceE
	.align		8
        /*00a8*/ 	.dword	_ZN34_INTERNAL_432326ae_4_k_cu_6b0d1eaf4cuda3std6ranges3__45__cpo9iter_swapE
	.align		8
        /*00b0*/ 	.dword	_ZN34_INTERNAL_432326ae_4_k_cu_6b0d1eaf4cuda3std6ranges3__45__cpo4nextE
	.align		8
        /*00b8*/ 	.dword	_ZN34_INTERNAL_432326ae_4_k_cu_6b0d1eaf4cuda3std6ranges3__45__cpo4prevE
	.align		8
        /*00c0*/ 	.dword	_ZN34_INTERNAL_432326ae_4_k_cu_6b0d1eaf4cuda3std6ranges3__45__cpo4dataE
	.align		8
        /*00c8*/ 	.dword	_ZN34_INTERNAL_432326ae_4_k_cu_6b0d1eaf4cuda3std6ranges3__45__cpo5cdataE
	.align		8
        /*00d0*/ 	.dword	_ZN34_INTERNAL_432326ae_4_k_cu_6b0d1eaf4cuda3std6ranges3__45__cpo4sizeE
	.align		8
        /*00d8*/ 	.dword	_ZN34_INTERNAL_432326ae_4_k_cu_6b0d1eaf4cuda3std6ranges3__45__cpo5ssizeE
	.align		8
        /*00e0*/ 	.dword	_ZN34_INTERNAL_432326ae_4_k_cu_6b0d1eaf4cuda3std6ranges3__45__cpo8distanceE
	.align		8
        /*00e8*/ 	.dword	_ZN34_INTERNAL_432326ae_4_k_cu_6b0d1eaf6thrust24THRUST_300001_SM_1000_NS8cuda_cub3parE
	.align		8
        /*00f0*/ 	.dword	_ZN34_INTERNAL_432326ae_4_k_cu_6b0d1eaf6thrust24THRUST_300001_SM_1000_NS8cuda_cub10par_nosyncE
	.align		8
        /*00f8*/ 	.dword	_ZN34_INTERNAL_432326ae_4_k_cu_6b0d1eaf6thrust24THRUST_300001_SM_1000_NS6system6detail10sequential3seqE
	.align		8
        /*0100*/ 	.dword	_ZN34_INTERNAL_432326ae_4_k_cu_6b0d1eaf6thrust24THRUST_300001_SM_1000_NS12placeholders2_1E
	.align		8
        /*0108*/ 	.dword	_ZN34_INTERNAL_432326ae_4_k_cu_6b0d1eaf6thrust24THRUST_300001_SM_1000_NS12placeholders2_2E
	.align		8
        /*0110*/ 	.dword	_ZN34_INTERNAL_432326ae_4_k_cu_6b0d1eaf6thrust24THRUST_300001_SM_1000_NS12placeholders2_3E
	.align		8
        /*0118*/ 	.dword	_ZN34_INTERNAL_432326ae_4_k_cu_6b0d1eaf6thrust24THRUST_300001_SM_1000_NS12placeholders2_4E
	.align		8
        /*0120*/ 	.dword	_ZN34_INTERNAL_432326ae_4_k_cu_6b0d1eaf6thrust24THRUST_300001_SM_1000_NS12placeholders2_5E
	.align		8
        /*0128*/ 	.dword	_ZN34_INTERNAL_432326ae_4_k_cu_6b0d1eaf6thrust24THRUST_300001_SM_1000_NS12placeholders2_6E
	.align		8
        /*0130*/ 	.dword	_ZN34_INTERNAL_432326ae_4_k_cu_6b0d1eaf6thrust24THRUST_300001_SM_1000_NS12placeholders2_7E
	.align		8
        /*0138*/ 	.dword	_ZN34_INTERNAL_432326ae_4_k_cu_6b0d1eaf6thrust24THRUST_300001_SM_1000_NS12placeholders2_8E
	.align		8
        /*0140*/ 	.dword	_ZN34_INTERNAL_432326ae_4_k_cu_6b0d1eaf6thrust24THRUST_300001_SM_1000_NS12placeholders2_9E
	.align		8
        /*0148*/ 	.dword	_ZN34_INTERNAL_432326ae_4_k_cu_6b0d1eaf6thrust24THRUST_300001_SM_1000_NS12placeholders3_10E
	.align		8
        /*0150*/ 	.dword	_ZN34_INTERNAL_432326ae_4_k_cu_6b0d1eaf6thrust24THRUST_300001_SM_1000_NS3seqE


//--------------------- .nv.constant2._Z25packed_4bit_encode_kernelPKcjjPhj --------------------------
	.section	.nv.constant2._Z25packed_4bit_encode_kernelPKcjjPhj,"a",@progbits
	.sectionflags	@""
	.align	4
.nv.constant2._Z25packed_4bit_encode_kernelPKcjjPhj:
        /*0000*/ 	.byte	0x20, 0x06, 0x00, 0x00, 0xf0, 0x05, 0x00, 0x00, 0xa0, 0x05, 0x00, 0x00, 0xf0, 0x05, 0x00, 0x00
        /*0010*/ 	.byte	0xf0, 0x05, 0x00, 0x00, 0xf0, 0x05, 0x00, 0x00, 0x80, 0x05, 0x00, 0x00, 0xf0, 0x05, 0x00, 0x00
        /*0020*/ 	.byte	0x20, 0x06, 0x00, 0x00, 0xf0, 0x05, 0x00, 0x00, 0xa0, 0x05, 0x00, 0x00, 0xf0, 0x05, 0x00, 0x00
        /*0030*/ 	.byte	0xf0, 0x05, 0x00, 0x00, 0xf0, 0x05, 0x00, 0x00, 0x80, 0x05, 0x00, 0x00, 0xf0, 0x05, 0x00, 0x00


//--------------------- .text._ZN3cub18CUB_300001_SM_10006detail11EmptyKernelIvEEvv --------------------------
	.section	.text._ZN3cub18CUB_300001_SM_10006detail11EmptyKernelIvEEvv,"ax",@progbits
	.align	128
        .global         _ZN3cub18CUB_300001_SM_10006detail11EmptyKernelIvEEvv
        .type           _ZN3cub18CUB_300001_SM_10006detail11EmptyKernelIvEEvv,@function
        .size           _ZN3cub18CUB_300001_SM_10006detail11EmptyKernelIvEEvv,(.L_x_84 - _ZN3cub18CUB_300001_SM_10006detail11EmptyKernelIvEEvv)
        .other          _ZN3cub18CUB_300001_SM_10006detail11EmptyKernelIvEEvv,@"STO_CUDA_ENTRY STV_DEFAULT"
_ZN3cub18CUB_300001_SM_10006detail11EmptyKernelIvEEvv:
.text._ZN3cub18CUB_300001_SM_10006detail11EmptyKernelIvEEvv:
[----:B------:R-:W-:Y:S01]  /*0000*/  LDC R1, c[0x0][0x37c] ;  /* 0x0000df00ff017b82 */ /* 0x000fe20000000800 */
[----:B------:R-:W-:Y:S05]  /*0010*/  EXIT ;  /* 0x000000000000794d */ /* 0x000fea0003800000 */
.L_x_0:
[----:B------:R-:W-:-:S00]  /*0020*/  BRA `(.L_x_0) ;  /* 0xfffffffc00fc7947 */ /* 0x000fc0000383ffff */
[----:B------:R-:W-:-:S00]  /*0030*/  NOP ;  /* 0x0000000000007918 */ /* 0x000fc00000000000 */
        /* <DEDUP_REMOVED lines=12> */
.L_x_84:


//--------------------- .text._Z17gc_content_kernelPKcjjPf --------------------------
	.section	.text._Z17gc_content_kernelPKcjjPf,"ax",@progbits
	.align	128
        .global         _Z17gc_content_kernelPKcjjPf
        .type           _Z17gc_content_kernelPKcjjPf,@function
        .size           _Z17gc_content_kernelPKcjjPf,(.L_x_82 - _Z17gc_content_kernelPKcjjPf)
        .other          _Z17gc_content_kernelPKcjjPf,@"STO_CUDA_ENTRY STV_DEFAULT"
_Z17gc_content_kernelPKcjjPf:
.text._Z17gc_content_kernelPKcjjPf:
[----:B------:R-:W-:Y:S01]  /*0000*/  LDC R1, c[0x0][0x37c] ;  /* 0x0000df00ff017b82 */ /* 0x000fe20000000800 */
[----:B------:R-:W0:Y:S01]  /*0010*/  S2R R2, SR_CTAID.X ;  /* 0x0000000000027919 */ /* 0x000e220000002500 */
[----:B------:R-:W0:Y:S02]  /*0020*/  LDCU UR4, c[0x0][0x38c] ;  /* 0x00007180ff0477ac */ /* 0x000e240008000800 */
[----:B0-----:R-:W-:-:S13]  /*0030*/  ISETP.GE.U32.AND P0, PT, R2, UR4, PT ;  /* 0x0000000402007c0c */ /* 0x001fda000bf06070 */
[----:B------:R-:W-:Y:S05]  /*0040*/  @P0 EXIT ;  /* 0x000000000000094d */ /* 0x000fea0003800000 */
[----:B------:R-:W0:Y:S01]  /*0050*/  S2R R8, SR_TID.X ;  /* 0x0000000000087919 */ /* 0x000e220000002100 */
[----:B------:R-:W1:Y:S01]  /*0060*/  LDCU UR4, c[0x0][0x388] ;  /* 0x00007100ff0477ac */ /* 0x000e620008000800 */
[----:B------:R-:W2:Y:S01]  /*0070*/  LDCU.64 UR6, c[0x0][0x358] ;  /* 0x00006b00ff0677ac */ /* 0x000ea20008000a00 */
[----:B------:R-:W3:Y:S01]  /*0080*/  LDCU UR10, c[0x0][0x388] ;  /* 0x00007100ff0a77ac */ /* 0x000ee20008000800 */
[----:B------:R-:W4:Y:S01]  /*0090*/  LDCU.64 UR8, c[0x0][0x380] ;  /* 0x00007000ff0877ac */ /* 0x000f220008000a00 */
[----:B0-----:R-:W-:-:S13]  /*00a0*/  ISETP.NE.AND P0, PT, R8, RZ, PT ;  /* 0x000000ff0800720c */ /* 0x001fda0003f05270 */
[----:B------:R-:W0:Y:S01]  /*00b0*/  @!P0 S2R R3, SR_CgaCtaId ;  /* 0x0000000000038919 */ /* 0x000e220000008800 */
[----:B------:R-:W-:-:S04]  /*00c0*/  @!P0 MOV R0, 0x400 ;  /* 0x0000040000008802 */ /* 0x000fc80000000f00 */
[----:B0-----:R-:W-:-:S05]  /*00d0*/  @!P0 LEA R0, R3, R0, 0x18 ;  /* 0x0000000003008211 */ /* 0x001fca00078ec0ff */
[----:B------:R0:W-:Y:S01]  /*00e0*/  @!P0 STS.64 [R0], RZ ;  /* 0x000000ff00008388 */ /* 0x0001e20000000a00 */
[----:B------:R-:W-:Y:S01]  /*00f0*/  BAR.SYNC.DEFER_BLOCKING 0x0 ;  /* 0x0000000000007b1d */ /* 0x000fe20000010000 */
[----:B-1----:R-:W-:-:S13]  /*0100*/  ISETP.GE.U32.AND P0, PT, R8, UR4, PT ;  /* 0x0000000408007c0c */ /* 0x002fda000bf06070 */
[----:B0-234-:R-:W-:Y:S05]  /*0110*/  @P0 BRA `(.L_x_1) ;  /* 0x00000000009c0947 */ /* 0x01dfea0003800000 */
[----:B------:R-:W0:Y:S01]  /*0120*/  LDC R10, c[0x0][0x360] ;  /* 0x0000d800ff0a7b82 */ /* 0x000e220000000800 */
[----:B------:R-:W-:-:S07]  /*0130*/  IMAD.MOV.U32 R3, RZ, RZ, R8 ;  /* 0x000000ffff037224 */ /* 0x000fce00078e0008 */
.L_x_6:
[----:B------:R-:W-:-:S05]  /*0140*/  IMAD R4, R2, UR10, R3 ;  /* 0x0000000a02047c24 */ /* 0x000fca000f8e0203 */
[----:B------:R-:W-:-:S05]  /*0150*/  IADD3 R4, P0, PT, R4, UR8, RZ ;  /* 0x0000000804047c10 */ /* 0x000fca000ff1e0ff */
[----:B------:R-:W-:-:S05]  /*0160*/  IMAD.X R5, RZ, RZ, UR9, P0 ;  /* 0x00000009ff057e24 */ /* 0x000fca00080e06ff */
[----:B------:R-:W2:Y:S01]  /*0170*/  LDG.E.U8 R4, desc[UR6][R4.64] ;  /* 0x0000000604047981 */ /* 0x000ea2000c1e1100 */
[----:B0-----:R-:W-:Y:S01]  /*0180*/  IMAD.IADD R3, R10, 0x1, R3 ;  /* 0x000000010a037824 */ /* 0x001fe200078e0203 */
[----:B------:R-:W-:Y:S05]  /*0190*/  YIELD ;  /* 0x0000000000007946 */ /* 0x000fea0003800000 */
[----:B------:R-:W-:Y:S01]  /*01a0*/  BSSY.RECONVERGENT B0, `(.L_x_2) ;  /* 0x0000016000007945 */ /* 0x000fe20003800200 */
[----:B------:R-:W-:Y:S01]  /*01b0*/  ISETP.GE.U32.AND P1, PT, R3, UR10, PT ;  /* 0x0000000a03007c0c */ /* 0x000fe2000bf26070 */
[----:B--2---:R-:W-:-:S05]  /*01c0*/  VIADD R0, R4, 0xffffffbd ;  /* 0xffffffbd04007836 */ /* 0x004fca0000000000 */
[----:B------:R-:W-:-:S04]  /*01d0*/  LOP3.LUT R6, R0, 0xfc, RZ, 0xc0, !PT ;  /* 0x000000fc00067812 */ /* 0x000fc800078ec0ff */
[----:B------:R-:W-:-:S05]  /*01e0*/  SHF.R.U32.HI R7, RZ, 0x2, R6 ;  /* 0x00000002ff077819 */ /* 0x000fca0000011606 */
[----:B------:R-:W-:Y:S01]  /*01f0*/  IMAD R7, R0, 0x40, R7 ;  /* 0x0000004000077824 */ /* 0x000fe200078e0207 */
[----:B------:R-:W-:-:S04]  /*0200*/  LOP3.LUT R0, R4, 0xdf, RZ, 0xc0, !PT ;  /* 0x000000df04007812 */ /* 0x000fc800078ec0ff */
[----:B------:R-:W-:Y:S02]  /*0210*/  LOP3.LUT R7, R7, 0xff, RZ, 0xc0, !PT ;  /* 0x000000ff07077812 */ /* 0x000fe400078ec0ff */
[----:B------:R-:W-:Y:S02]  /*0220*/  ISETP.NE.AND P0, PT, R0, 0x4e, PT ;  /* 0x0000004e0000780c */ /* 0x000fe40003f05270 */
[----:B------:R-:W-:-:S13]  /*0230*/  ISETP.GT.U32.AND P2, PT, R7, 0x9, PT ;  /* 0x000000090700780c */ /* 0x000fda0003f44070 */
[----:B------:R-:W-:Y:S05]  /*0240*/  @P2 BRA `(.L_x_3) ;  /* 0x00000000002c2947 */ /* 0x000fea0003800000 */
[----:B------:R-:W-:Y:S01]  /*0250*/  ISETP.GT.U32.AND P2, PT, R7, 0xffff, PT ;  /* 0x0000ffff0700780c */ /* 0x000fe20003f44070 */
[----:B------:R-:W-:-:S03]  /*0260*/  IMAD.MOV.U32 R5, RZ, RZ, 0x1 ;  /* 0x00000001ff057424 */ /* 0x000fc600078e00ff */
[----:B------:R-:W-:-:S04]  /*0270*/  SEL R0, R7, 0xffff, !P2 ;  /* 0x0000ffff07007807 */ /* 0x000fc80005000000 */
[----:B------:R-:W-:-:S04]  /*0280*/  LOP3.LUT R0, R0, 0xffff, RZ, 0xc0, !PT ;  /* 0x0000ffff00007812 */ /* 0x000fc800078ec0ff */
[----:B------:R-:W-:-:S04]  /*0290*/  SHF.L.U32 R0, R5, R0, RZ ;  /* 0x0000000005007219 */ /* 0x000fc800000006ff */
[----:B------:R-:W-:-:S13]  /*02a0*/  LOP3.LUT P2, RZ, R0, 0x303, RZ, 0xc0, !PT ;  /* 0x0000030300ff7812 */ /* 0x000fda000784c0ff */
[----:B------:R-:W-:Y:S05]  /*02b0*/  @!P2 BRA `(.L_x_3) ;  /* 0x000000000010a947 */ /* 0x000fea0003800000 */
[----:B------:R-:W0:Y:S01]  /*02c0*/  S2UR UR5, SR_CgaCtaId ;  /* 0x00000000000579c3 */ /* 0x000e220000008800 */
[----:B------:R-:W-:Y:S02]  /*02d0*/  UMOV UR4, 0x400 ;  /* 0x0000040000047882 */ /* 0x000fe40000000000 */
[----:B0-----:R-:W-:-:S09]  /*02e0*/  ULEA UR4, UR5, UR4, 0x18 ;  /* 0x0000000405047291 */ /* 0x001fd2000f8ec0ff */
[----:B------:R-:W-:Y:S03]  /*02f0*/  ATOMS.POPC.INC.32 RZ, [UR4] ;  /* 0x00000000ffff7f8c */ /* 0x000fe6000d800004 */
.L_x_3:
[----:B------:R-:W-:Y:S05]  /*0300*/  BSYNC.RECONVERGENT B0 ;  /* 0x0000000000007941 */ /* 0x000fea0003800200 */
.L_x_2:
[----:B------:R-:W-:Y:S04]  /*0310*/  BSSY.RECONVERGENT B0, `(.L_x_4) ;  /* 0x0000006000007945 */ /* 0x000fe80003800200 */
[----:B------:R-:W-:Y:S05]  /*0320*/  @!P0 BRA `(.L_x_5) ;  /* 0x0000000000108947 */ /* 0x000fea0003800000 */
[----:B------:R-:W0:Y:S01]  /*0330*/  S2UR UR5, SR_CgaCtaId ;  /* 0x00000000000579c3 */ /* 0x000e220000008800 */
[----:B------:R-:W-:Y:S02]  /*0340*/  UMOV UR4, 0x400 ;  /* 0x0000040000047882 */ /* 0x000fe40000000000 */
[----:B0-----:R-:W-:-:S09]  /*0350*/  ULEA UR4, UR5, UR4, 0x18 ;  /* 0x0000000405047291 */ /* 0x001fd2000f8ec0ff */
[----:B------:R-:W-:Y:S03]  /*0360*/  ATOMS.POPC.INC.32 RZ, [UR4+0x4] ;  /* 0x00000400ffff7f8c */ /* 0x000fe6000d800004 */
.L_x_5:
[----:B------:R-:W-:Y:S05]  /*0370*/  BSYNC.RECONVERGENT B0 ;  /* 0x0000000000007941 */ /* 0x000fea0003800200 */
.L_x_4:
[----:B------:R-:W-:Y:S05]  /*0380*/  @!P1 BRA `(.L_x_6) ;  /* 0xfffffffc006c9947 */ /* 0x000fea000383ffff */
.L_x_1:
[----:B------:R-:W-:Y:S05]  /*0390*/  WARPSYNC.ALL ;  /* 0x0000000000007948 */ /* 0x000fea0003800000 */
[----:B------:R-:W-:Y:S01]  /*03a0*/  BAR.SYNC.DEFER_BLOCKING 0x0 ;  /* 0x0000000000007b1d */ /* 0x000fe20000010000 */
[----:B------:R-:W-:-:S13]  /*03b0*/  ISETP.NE.AND P0, PT, R8, RZ, PT ;  /* 0x000000ff0800720c */ /* 0x000fda0003f05270 */
[----:B------:R-:W-:Y:S05]  /*03c0*/  @P0 EXIT ;  /* 0x000000000000094d */ /* 0x000fea0003800000 */
[----:B------:R-:W0:Y:S01]  /*03d0*/  S2UR UR5, SR_CgaCtaId ;  /* 0x00000000000579c3 */ /* 0x000e220000008800 */
[----:B------:R-:W-:Y:S02]  /*03e0*/  UMOV UR4, 0x400 ;  /* 0x0000040000047882 */ /* 0x000fe40000000000 */
[----:B0-----:R-:W-:-:S09]  /*03f0*/  ULEA UR4, UR5, UR4, 0x18 ;  /* 0x0000000405047291 */ /* 0x001fd2000f8ec0ff */
[----:B------:R-:W0:Y:S02]  /*0400*/  LDS.64 R6, [UR4] ;  /* 0x00000004ff067984 */ /* 0x000e240008000a00 */
[----:B0-----:R-:W-:-:S13]  /*0410*/  ISETP.NE.AND P0, PT, R7, RZ, PT ;  /* 0x000000ff0700720c */ /* 0x001fda0003f05270 */
[----:B------:R-:W-:Y:S05]  /*0420*/  @!P0 BRA `(.L_x_7) ;  /* 0x0000000000448947 */ /* 0x000fea0003800000 */
[----:B------:R-:W-:Y:S02]  /*0430*/  I2FP.F32.U32 R3, R7 ;  /* 0x0000000700037245 */ /* 0x000fe40000201000 */
[----:B------:R-:W-:Y:S02]  /*0440*/  I2FP.F32.U32 R0, R6 ;  /* 0x0000000600007245 */ /* 0x000fe40000201000 */
[----:B------:R-:W0:Y:S08]  /*0450*/  MUFU.RCP R4, R3 ;  /* 0x0000000300047308 */ /* 0x000e300000001000 */
[----:B------:R-:W1:Y:S01]  /*0460*/  FCHK P0, R0, R3 ;  /* 0x0000000300007302 */ /* 0x000e620000000000 */
[----:B0-----:R-:W-:-:S04]  /*0470*/  FFMA R5, -R3, R4, 1 ;  /* 0x3f80000003057423 */ /* 0x001fc80000000104 */
[----:B------:R-:W-:-:S04]  /*0480*/  FFMA R5, R4, R5, R4 ;  /* 0x0000000504057223 */ /* 0x000fc80000000004 */
[----:B------:R-:W-:-:S04]  /*0490*/  FFMA R4, R0, R5, RZ ;  /* 0x0000000500047223 */ /* 0x000fc800000000ff */
[----:B------:R-:W-:-:S04]  /*04a0*/  FFMA R6, -R3, R4, R0 ;  /* 0x0000000403067223 */ /* 0x000fc80000000100 */
[----:B------:R-:W-:Y:S01]  /*04b0*/  FFMA R7, R5, R6, R4 ;  /* 0x0000000605077223 */ /* 0x000fe20000000004 */
[----:B-1----:R-:W-:Y:S06]  /*04c0*/  @!P0 BRA `(.L_x_8) ;  /* 0x00000000000c8947 */ /* 0x002fec0003800000 */
[----:B------:R-:W-:-:S07]  /*04d0*/  MOV R4, 0x4f0 ;  /* 0x000004f000047802 */ /* 0x000fce0000000f00 */
[----:B------:R-:W-:Y:S05]  /*04e0*/  CALL.REL.NOINC `($__internal_0_$__cuda_sm3x_div_rn_noftz_f32_slowpath) ;  /* 0x0000000000247944 */ /* 0x000fea0003c00000 */
[----:B------:R-:W-:-:S07]  /*04f0*/  IMAD.MOV.U32 R7, RZ, RZ, R0 ;  /* 0x000000ffff077224 */ /* 0x000fce00078e0000 */
.L_x_8:
[----:B------:R-:W0:Y:S02]  /*0500*/  LDC.64 R4, c[0x0][0x390] ;  /* 0x0000e400ff047b82 */ /* 0x000e240000000a00 */
[----:B0-----:R-:W-:-:S05]  /*0510*/  IMAD.WIDE.U32 R2, R2, 0x4, R4 ;  /* 0x0000000402027825 */ /* 0x001fca00078e0004 */
[----:B------:R-:W-:Y:S01]  /*0520*/  STG.E desc[UR6][R2.64], R7 ;  /* 0x0000000702007986 */ /* 0x000fe2000c101906 */
[----:B------:R-:W-:Y:S05]  /*0530*/  EXIT ;  /* 0x000000000000794d */ /* 0x000fea0003800000 */
.L_x_7:
[----:B------:R-:W0:Y:S02]  /*0540*/  LDC.64 R4, c[0x0][0x390] ;  /* 0x0000e400ff047b82 */ /* 0x000e240000000a00 */
[----:B0-----:R-:W-:-:S05]  /*0550*/  IMAD.WIDE.U32 R4, R2, 0x4, R4 ;  /* 0x0000000402047825 */ /* 0x001fca00078e0004 */
[----:B------:R-:W-:Y:S01]  /*0560*/  STG.E desc[UR6][R4.64], RZ ;  /* 0x000000ff04007986 */ /* 0x000fe2000c101906 */
[----:B------:R-:W-:Y:S05]  /*0570*/  EXIT ;  /* 0x000000000000794d */ /* 0x000fea0003800000 */
        .weak           $__internal_0_$__cuda_sm3x_div_rn_noftz_f32_slowpath
        .type           $__internal_0_$__cuda_sm3x_div_rn_noftz_f32_slowpath,@function
        .size           $__internal_0_$__cuda_sm3x_div_rn_noftz_f32_slowpath,(.L_x_82 - $__internal_0_$__cuda_sm3x_div_rn_noftz_f32_slowpath)
$__internal_0_$__cuda_sm3x_div_rn_noftz_f32_slowpath:
[--C-:B------:R-:W-:Y:S01]  /*0580*/  SHF.R.U32.HI R6, RZ, 0x17, R3.reuse ;  /* 0x00000017ff067819 */ /* 0x100fe20000011603 */
[--C-:B------:R-:W-:Y:S01]  /*0590*/  IMAD.MOV.U32 R7, RZ, RZ, R0.reuse ;  /* 0x000000ffff077224 */ /* 0x100fe200078e0000 */
[----:B------:R-:W-:Y:S01]  /*05a0*/  SHF.R.U32.HI R5, RZ, 0x17, R0 ;  /* 0x00000017ff057819 */ /* 0x000fe20000011600 */
[----:B------:R-:W-:Y:S01]  /*05b0*/  IMAD.MOV.U32 R8, RZ, RZ, R3 ;  /* 0x000000ffff087224 */ /* 0x000fe200078e0003 */
[----:B------:R-:W-:Y:S02]  /*05c0*/  LOP3.LUT R6, R6, 0xff, RZ, 0xc0, !PT ;  /* 0x000000ff06067812 */ /* 0x000fe400078ec0ff */
[----:B------:R-:W-:-:S03]  /*05d0*/  LOP3.LUT R5, R5, 0xff, RZ, 0xc0, !PT ;  /* 0x000000ff05057812 */ /* 0x000fc600078ec0ff */
[----:B------:R-:W-:Y:S02]  /*05e0*/  VIADD R11, R6, 0xffffffff ;  /* 0xffffffff060b7836 */ /* 0x000fe40000000000 */
[----:B------:R-:W-:-:S03]  /*05f0*/  VIADD R10, R5, 0xffffffff ;  /* 0xffffffff050a7836 */ /* 0x000fc60000000000 */
[----:B------:R-:W-:-:S04]  /*0600*/  ISETP.GT.U32.AND P0, PT, R11, 0xfd, PT ;  /* 0x000000fd0b00780c */ /* 0x000fc80003f04070 */
[----:B------:R-:W-:-:S13]  /*0610*/  ISETP.GT.U32.OR P0, PT, R10, 0xfd, P0 ;  /* 0x000000fd0a00780c */ /* 0x000fda0000704470 */
[----:B------:R-:W-:Y:S01]  /*0620*/  @!P0 IMAD.MOV.U32 R9, RZ, RZ, RZ ;  /* 0x000000ffff098224 */ /* 0x000fe200078e00ff */
[----:B------:R-:W-:Y:S06]  /*0630*/  @!P0 BRA `(.L_x_9) ;  /* 0x00000000005c8947 */ /* 0x000fec0003800000 */
[----:B------:R-:W-:Y:S02]  /*0640*/  FSETP.GTU.FTZ.AND P0, PT, |R0|, +INF , PT ;  /* 0x7f8000000000780b */ /* 0x000fe40003f1c200 */
[----:B------:R-:W-:-:S04]  /*0650*/  FSETP.GTU.FTZ.AND P1, PT, |R3|, +INF , PT ;  /* 0x7f8000000300780b */ /* 0x000fc80003f3c200 */
[----:B------:R-:W-:-:S13]  /*0660*/  PLOP3.LUT P0, PT, P0, P1, PT, 0xf8, 0x8f ;  /* 0x00000000008f781c */ /* 0x000fda0000703f70 */
[----:B------:R-:W-:Y:S05]  /*0670*/  @P0 BRA `(.L_x_10) ;  /* 0x0000000400440947 */ /* 0x000fea0003800000 */
[----:B------:R-:W-:-:S13]  /*0680*/  LOP3.LUT P0, RZ, R8, 0x7fffffff, R7, 0xc8, !PT ;  /* 0x7fffffff08ff7812 */ /* 0x000fda000780c807 */
[----:B------:R-:W-:Y:S05]  /*0690*/  @!P0 BRA `(.L_x_11) ;  /* 0x0000000400348947 */ /* 0x000fea0003800000 */
[C---:B------:R-:W-:Y:S02]  /*06a0*/  FSETP.NEU.FTZ.AND P2, PT, |R0|.reuse, +INF , PT ;  /* 0x7f8000000000780b */ /* 0x040fe40003f5d200 */
[----:B------:R-:W-:Y:S02]  /*06b0*/  FSETP.NEU.FTZ.AND P1, PT, |R3|, +INF , PT ;  /* 0x7f8000000300780b */ /* 0x000fe40003f3d200 */
[----:B------:R-:W-:-:S11]  /*06c0*/  FSETP.NEU.FTZ.AND P0, PT, |R0|, +INF , PT ;  /* 0x7f8000000000780b */ /* 0x000fd60003f1d200 */
[----:B------:R-:W-:Y:S05]  /*06d0*/  @!P1 BRA !P2, `(.L_x_11) ;  /* 0x0000000400249947 */ /* 0x000fea0005000000 */
[----:B------:R-:W-:-:S04]  /*06e0*/  LOP3.LUT P2, RZ, R7, 0x7fffffff, RZ, 0xc0, !PT ;  /* 0x7fffffff07ff7812 */ /* 0x000fc8000784c0ff */
[----:B------:R-:W-:-:S13]  /*06f0*/  PLOP3.LUT P1, PT, P1, P2, PT, 0x2f, 0xf2 ;  /* 0x0000000000f2781c */ /* 0x000fda0000f24577 */
[----:B------:R-:W-:Y:S05]  /*0700*/  @P1 BRA `(.L_x_12) ;  /* 0x0000000400101947 */ /* 0x000fea0003800000 */
[----:B------:R-:W-:-:S04]  /*0710*/  LOP3.LUT P1, RZ, R8, 0x7fffffff, RZ, 0xc0, !PT ;  /* 0x7fffffff08ff7812 */ /* 0x000fc8000782c0ff */
[----:B------:R-:W-:-:S13]  /*0720*/  PLOP3.LUT P0, PT, P0, P1, PT, 0x2f, 0xf2 ;  /* 0x0000000000f2781c */ /* 0x000fda0000702577 */
[----:B------:R-:W-:Y:S05]  /*0730*/  @P0 BRA `(.L_x_13) ;  /* 0x0000000000f80947 */ /* 0x000fea0003800000 */
[----:B------:R-:W-:Y:S02]  /*0740*/  ISETP.GE.AND P0, PT, R10, RZ, PT ;  /* 0x000000ff0a00720c */ /* 0x000fe40003f06270 */
[----:B------:R-:W-:-:S11]  /*0750*/  ISETP.GE.AND P1, PT, R11, RZ, PT ;  /* 0x000000ff0b00720c */ /* 0x000fd60003f26270 */
[----:B------:R-:W-:Y:S02]  /*0760*/  @P0 IMAD.MOV.U32 R9, RZ, RZ, RZ ;  /* 0x000000ffff090224 */ /* 0x000fe400078e00ff */
[----:B------:R-:W-:Y:S01]  /*0770*/  @!P0 FFMA R7, R0, 1.84467440737095516160e+19, RZ ;  /* 0x5f80000000078823 */ /* 0x000fe200000000ff */
[----:B------:R-:W-:Y:S02]  /*0780*/  @!P0 IMAD.MOV.U32 R9, RZ, RZ, -0x40 ;  /* 0xffffffc0ff098424 */ /* 0x000fe400078e00ff */
[----:B------:R-:W-:Y:S02]  /*0790*/  @!P1 FFMA R8, R3, 1.84467440737095516160e+19, RZ ;  /* 0x5f80000003089823 */ /* 0x000fe400000000ff */
[----:B------:R-:W-:-:S07]  /*07a0*/  @!P1 VIADD R9, R9, 0x40 ;  /* 0x0000004009099836 */ /* 0x000fce0000000000 */
.L_x_9:
[----:B------:R-:W-:Y:S01]  /*07b0*/  LEA R3, R6, 0xc0800000, 0x17 ;  /* 0xc080000006037811 */ /* 0x000fe200078eb8ff */
[----:B------:R-:W-:-:S04]  /*07c0*/  VIADD R5, R5, 0xffffff81 ;  /* 0xffffff8105057836 */ /* 0x000fc80000000000 */
[----:B------:R-:W-:Y:S01]  /*07d0*/  IMAD.IADD R3, R8, 0x1, -R3 ;  /* 0x0000000108037824 */ /* 0x000fe200078e0a03 */
[C---:B------:R-:W-:Y:S01]  /*07e0*/  IADD3 R6, PT, PT, R5.reuse, 0x7f, -R6 ;  /* 0x0000007f05067810 */ /* 0x040fe20007ffe806 */
[----:B------:R-:W-:Y:S02]  /*07f0*/  IMAD R0, R5, -0x800000, R7 ;  /* 0xff80000005007824 */ /* 0x000fe400078e0207 */
[----:B------:R-:W0:Y:S01]  /*0800*/  MUFU.RCP R8, R3 ;  /* 0x0000000300087308 */ /* 0x000e220000001000 */
[----:B------:R-:W-:Y:S01]  /*0810*/  FADD.FTZ R11, -R3, -RZ ;  /* 0x800000ff030b7221 */ /* 0x000fe20000010100 */
[----:B------:R-:W-:-:S03]  /*0820*/  IMAD.IADD R6, R6, 0x1, R9 ;  /* 0x0000000106067824 */ /* 0x000fc600078e0209 */
[----:B0-----:R-:W-:-:S04]  /*0830*/  FFMA R13, R8, R11, 1 ;  /* 0x3f800000080d7423 */ /* 0x001fc8000000000b */
[----:B------:R-:W-:-:S04]  /*0840*/  FFMA R10, R8, R13, R8 ;  /* 0x0000000d080a7223 */ /* 0x000fc80000000008 */
[----:B------:R-:W-:-:S04]  /*0850*/  FFMA R7, R0, R10, RZ ;  /* 0x0000000a00077223 */ /* 0x000fc800000000ff */
[----:B------:R-:W-:-:S04]  /*0860*/  FFMA R8, R11, R7, R0 ;  /* 0x000000070b087223 */ /* 0x000fc80000000000 */
[----:B------:R-:W-:-:S04]  /*0870*/  FFMA R7, R10, R8, R7 ;  /* 0x000000080a077223 */ /* 0x000fc80000000007 */
[----:B------:R-:W-:-:S04]  /*0880*/  FFMA R8, R11, R7, R0 ;  /* 0x000000070b087223 */ /* 0x000fc80000000000 */
[----:B------:R-:W-:-:S05]  /*0890*/  FFMA R0, R10, R8, R7 ;  /* 0x000000080a007223 */ /* 0x000fca0000000007 */
[----:B------:R-:W-:-:S04]  /*08a0*/  SHF.R.U32.HI R3, RZ, 0x17, R0 ;  /* 0x00000017ff037819 */ /* 0x000fc80000011600 */
[----:B------:R-:W-:-:S05]  /*08b0*/  LOP3.LUT R3, R3, 0xff, RZ, 0xc0, !PT ;  /* 0x000000ff03037812 */ /* 0x000fca00078ec0ff */
[----:B------:R-:W-:-:S04]  /*08c0*/  IMAD.IADD R9, R3, 0x1, R6 ;  /* 0x0000000103097824 */ /* 0x000fc800078e0206 */
[----:B------:R-:W-:-:S05]  /*08d0*/  VIADD R3, R9, 0xffffffff ;  /* 0xffffffff09037836 */ /* 0x000fca0000000000 */
[----:B------:R-:W-:-:S13]  /*08e0*/  ISETP.GE.U32.AND P0, PT, R3, 0xfe, PT ;  /* 0x000000fe0300780c */ /* 0x000fda0003f06070 */
[----:B------:R-:W-:Y:S05]  /*08f0*/  @!P0 BRA `(.L_x_14) ;  /* 0x0000000000808947 */ /* 0x000fea0003800000 */
[----:B------:R-:W-:-:S13]  /*0900*/  ISETP.GT.AND P0, PT, R9, 0xfe, PT ;  /* 0x000000fe0900780c */ /* 0x000fda0003f04270 */
[----:B------:R-:W-:Y:S05]  /*0910*/  @P0 BRA `(.L_x_15) ;  /* 0x00000000006c0947 */ /* 0x000fea0003800000 */
[----:B------:R-:W-:-:S13]  /*0920*/  ISETP.GE.AND P0, PT, R9, 0x1, PT ;  /* 0x000000010900780c */ /* 0x000fda0003f06270 */
[----:B------:R-:W-:Y:S05]  /*0930*/  @P0 BRA `(.L_x_16) ;  /* 0x0000000000980947 */ /* 0x000fea0003800000 */
[----:B------:R-:W-:Y:S02]  /*0940*/  ISETP.GE.AND P0, PT, R9, -0x18, PT ;  /* 0xffffffe80900780c */ /* 0x000fe40003f06270 */
[----:B------:R-:W-:-:S11]  /*0950*/  LOP3.LUT R0, R0, 0x80000000, RZ, 0xc0, !PT ;  /* 0x8000000000007812 */ /* 0x000fd600078ec0ff */
[----:B------:R-:W-:Y:S05]  /*0960*/  @!P0 BRA `(.L_x_16) ;  /* 0x00000000008c8947 */ /* 0x000fea0003800000 */
[CCC-:B------:R-:W-:Y:S01]  /*0970*/  FFMA.RZ R3, R10.reuse, R8.reuse, R7.reuse ;  /* 0x000000080a037223 */ /* 0x1c0fe2000000c007 */
[CCC-:B------:R-:W-:Y:S01]  /*0980*/  FFMA.RM R6, R10.reuse, R8.reuse, R7.reuse ;  /* 0x000000080a067223 */ /* 0x1c0fe20000004007 */
[C---:B------:R-:W-:Y:S02]  /*0990*/  ISETP.NE.AND P2, PT, R9.reuse, RZ, PT ;  /* 0x000000ff0900720c */ /* 0x040fe40003f45270 */
[----:B------:R-:W-:Y:S02]  /*09a0*/  ISETP.NE.AND P1, PT, R9, RZ, PT ;  /* 0x000000ff0900720c */ /* 0x000fe40003f25270 */
[----:B------:R-:W-:Y:S01]  /*09b0*/  LOP3.LUT R5, R3, 0x7fffff, RZ, 0xc0, !PT ;  /* 0x007fffff03057812 */ /* 0x000fe200078ec0ff */
[----:B------:R-:W-:Y:S01]  /*09c0*/  FFMA.RP R3, R10, R8, R7 ;  /* 0x000000080a037223 */ /* 0x000fe20000008007 */
[----:B------:R-:W-:Y:S02]  /*09d0*/  VIADD R8, R9, 0x20 ;  /* 0x0000002009087836 */ /* 0x000fe40000000000 */
[----:B------:R-:W-:Y:S01]  /*09e0*/  LOP3.LUT R5, R5, 0x800000, RZ, 0xfc, !PT ;  /* 0x0080000005057812 */ /* 0x000fe200078efcff */
[----:B------:R-:W-:Y:S01]  /*09f0*/  IMAD.MOV R7, RZ, RZ, -R9 ;  /* 0x000000ffff077224 */ /* 0x000fe200078e0a09 */
[----:B------:R-:W-:-:S02]  /*0a00*/  FSETP.NEU.FTZ.AND P0, PT, R3, R6, PT ;  /* 0x000000060300720b */ /* 0x000fc40003f1d000 */
[----:B------:R-:W-:Y:S02]  /*0a10*/  SHF.L.U32 R8, R5, R8, RZ ;  /* 0x0000000805087219 */ /* 0x000fe400000006ff */
[----:B------:R-:W-:Y:S02]  /*0a20*/  SEL R6, R7, RZ, P2 ;  /* 0x000000ff07067207 */ /* 0x000fe40001000000 */
[----:B------:R-:W-:Y:S02]  /*0a30*/  ISETP.NE.AND P1, PT, R8, RZ, P1 ;  /* 0x000000ff0800720c */ /* 0x000fe40000f25270 */
[----:B------:R-:W-:Y:S02]  /*0a40*/  SHF.R.U32.HI R6, RZ, R6, R5 ;  /* 0x00000006ff067219 */ /* 0x000fe40000011605 */
[----:B------:R-:W-:Y:S02]  /*0a50*/  PLOP3.LUT P0, PT, P0, P1, PT, 0xf8, 0x8f ;  /* 0x00000000008f781c */ /* 0x000fe40000703f70 */
[----:B------:R-:W-:-:S02]  /*0a60*/  SHF.R.U32.HI R8, RZ, 0x1, R6 ;  /* 0x00000001ff087819 */ /* 0x000fc40000011606 */
[----:B------:R-:W-:-:S04]  /*0a70*/  SEL R3, RZ, 0x1, !P0 ;  /* 0x00000001ff037807 */ /* 0x000fc80004000000 */
[----:B------:R-:W-:-:S04]  /*0a80*/  LOP3.LUT R3, R3, 0x1, R8, 0xf8, !PT ;  /* 0x0000000103037812 */ /* 0x000fc800078ef808 */
[----:B------:R-:W-:-:S05]  /*0a90*/  LOP3.LUT R3, R3, R6, RZ, 0xc0, !PT ;  /* 0x0000000603037212 */ /* 0x000fca00078ec0ff */
[----:B------:R-:W-:-:S05]  /*0aa0*/  IMAD.IADD R3, R8, 0x1, R3 ;  /* 0x0000000108037824 */ /* 0x000fca00078e0203 */
[----:B------:R-:W-:Y:S01]  /*0ab0*/  LOP3.LUT R0, R3, R0, RZ, 0xfc, !PT ;  /* 0x0000000003007212 */ /* 0x000fe200078efcff */
[----:B------:R-:W-:Y:S06]  /*0ac0*/  BRA `(.L_x_16) ;  /* 0x0000000000347947 */ /* 0x000fec0003800000 */
.L_x_15:
[----:B------:R-:W-:-:S04]  /*0ad0*/  LOP3.LUT R0, R0, 0x80000000, RZ, 0xc0, !PT ;  /* 0x8000000000007812 */ /* 0x000fc800078ec0ff */
[----:B------:R-:W-:Y:S01]  /*0ae0*/  LOP3.LUT R0, R0, 0x7f800000, RZ, 0xfc, !PT ;  /* 0x7f80000000007812 */ /* 0x000fe200078efcff */
[----:B------:R-:W-:Y:S06]  /*0af0*/  BRA `(.L_x_16) ;  /* 0x0000000000287947 */ /* 0x000fec0003800000 */
.L_x_14:
[----:B------:R-:W-:Y:S01]  /*0b00*/  IMAD R0, R6, 0x800000, R0 ;  /* 0x0080000006007824 */ /* 0x000fe200078e0200 */
[----:B------:R-:W-:Y:S06]  /*0b10*/  BRA `(.L_x_16) ;  /* 0x0000000000207947 */ /* 0x000fec0003800000 */
.L_x_13:
[----:B------:R-:W-:-:S04]  /*0b20*/  LOP3.LUT R0, R8, 0x80000000, R7, 0x48, !PT ;  /* 0x8000000008007812 */ /* 0x000fc800078e4807 */
[----:B------:R-:W-:Y:S01]  /*0b30*/  LOP3.LUT R0, R0, 0x7f800000, RZ, 0xfc, !PT ;  /* 0x7f80000000007812 */ /* 0x000fe200078efcff */
[----:B------:R-:W-:Y:S06]  /*0b40*/  BRA `(.L_x_16) ;  /* 0x0000000000147947 */ /* 0x000fec0003800000 */
.L_x_12:
[----:B------:R-:W-:Y:S01]  /*0b50*/  LOP3.LUT R0, R8, 0x80000000, R7, 0x48, !PT ;  /* 0x8000000008007812 */ /* 0x000fe200078e4807 */
[----:B------:R-:W-:Y:S06]  /*0b60*/  BRA `(.L_x_16) ;  /* 0x00000000000c7947 */ /* 0x000fec0003800000 */
.L_x_11:
[----:B------:R-:W0:Y:S01]  /*0b70*/  MUFU.RSQ R0, -QNAN ;  /* 0xffc0000000007908 */ /* 0x000e220000001400 */
[----:B------:R-:W-:Y:S05]  /*0b80*/  BRA `(.L_x_16) ;  /* 0x0000000000047947 */ /* 0x000fea0003800000 */
.L_x_10:
[----:B------:R-:W-:-:S07]  /*0b90*/  FADD.FTZ R0, R0, R3 ;  /* 0x0000000300007221 */ /* 0x000fce0000010000 */
.L_x_16:
[----:B------:R-:W-:-:S04]  /*0ba0*/  IMAD.MOV.U32 R5, RZ, RZ, 0x0 ;  /* 0x00000000ff057424 */ /* 0x000fc800078e00ff */
[----:B0-----:R-:W-:Y:S05]  /*0bb0*/  RET.REL.NODEC R4 `(_Z17gc_content_kernelPKcjjPf) ;  /* 0xfffffff404107950 */ /* 0x001fea0003c3ffff */
.L_x_17:
        /* <DEDUP_REMOVED lines=12> */
.L_x_82:


//--------------------- .text._Z26sequence_similarity_kernelPKcS0_jPf --------------------------
	.section	.text._Z26sequence_similarity_kernelPKcS0_jPf,"ax",@progbits
	.align	128
        .global         _Z26sequence_similarity_kernelPKcS0_jPf
        .type           _Z26sequence_similarity_kernelPKcS0_jPf,@function
        .size           _Z26sequence_similarity_kernelPKcS0_jPf,(.L_x_83 - _Z26sequence_similarity_kernelPKcS0_jPf)
        .other          _Z26sequence_similarity_kernelPKcS0_jPf,@"STO_CUDA_ENTRY STV_DEFAULT"
_Z26sequence_similarity_kernelPKcS0_jPf:
.text._Z26sequence_similarity_kernelPKcS0_jPf:
[----:B------:R-:W-:Y:S01]  /*0000*/  LDC R1, c[0x0][0x37c] ;  /* 0x0000df00ff017b82 */ /* 0x000fe20000000800 */
[----:B------:R-:W0:Y:S07]  /*0010*/  S2R R10, SR_TID.X ;  /* 0x00000000000a7919 */ /* 0x000e2e0000002100 */
[----:B------:R-:W1:Y:S01]  /*0020*/  S2UR UR6, SR_CgaCtaId ;  /* 0x00000000000679c3 */ /* 0x000e620000008800 */
[----:B------:R-:W-:Y:S01]  /*0030*/  UMOV UR4, 0x400 ;  /* 0x0000040000047882 */ /* 0x000fe20000000000 */
[----:B------:R-:W2:Y:S01]  /*0040*/  LDCU UR8, c[0x0][0x390] ;  /* 0x00007200ff0877ac */ /* 0x000ea20008000800 */
[----:B------:R-:W-:Y:S01]  /*0050*/  BSSY.RECONVERGENT B0, `(.L_x_18) ;  /* 0x0000022000007945 */ /* 0x000fe20003800200 */
[----:B------:R-:W-:Y:S01]  /*0060*/  UIADD3 UR5, UPT, UPT, UR4, 0x400, URZ ;  /* 0x0000040004057890 */ /* 0x000fe2000fffe0ff */
[----:B------:R-:W3:Y:S01]  /*0070*/  LDCU.128 UR12, c[0x0][0x380] ;  /* 0x00007000ff0c77ac */ /* 0x000ee20008000c00 */
[----:B-1----:R-:W-:-:S02]  /*0080*/  ULEA UR4, UR6, UR4, 0x18 ;  /* 0x0000000406047291 */ /* 0x002fc4000f8ec0ff */
[----:B------:R-:W-:Y:S01]  /*0090*/  ULEA UR5, UR6, UR5, 0x18 ;  /* 0x0000000506057291 */ /* 0x000fe2000f8ec0ff */
[----:B------:R-:W1:Y:S03]  /*00a0*/  LDCU.64 UR6, c[0x0][0x358] ;  /* 0x00006b00ff0677ac */ /* 0x000e660008000a00 */
[C---:B0-----:R-:W-:Y:S02]  /*00b0*/  LEA R0, R10.reuse, UR4, 0x2 ;  /* 0x000000040a007c11 */ /* 0x041fe4000f8e10ff */
[C---:B------:R-:W-:Y:S02]  /*00c0*/  LEA R6, R10.reuse, UR5, 0x2 ;  /* 0x000000050a067c11 */ /* 0x040fe4000f8e10ff */
[----:B--2---:R-:W-:Y:S01]  /*00d0*/  ISETP.GE.U32.AND P0, PT, R10, UR8, PT ;  /* 0x000000080a007c0c */ /* 0x004fe2000bf06070 */
[----:B------:R0:W-:Y:S01]  /*00e0*/  STS [R0], RZ ;  /* 0x000000ff00007388 */ /* 0x0001e20000000800 */
[----:B------:R-:W2:Y:S03]  /*00f0*/  LDCU UR4, c[0x0][0x390] ;  /* 0x00007200ff0477ac */ /* 0x000ea60008000800 */
[----:B------:R0:W-:Y:S08]  /*0100*/  STS [R6], RZ ;  /* 0x000000ff06007388 */ /* 0x0001f00000000800 */
[----:B01-3--:R-:W-:Y:S05]  /*0110*/  @P0 BRA `(.L_x_19) ;  /* 0x0000000000540947 */ /* 0x00bfea0003800000 */
[----:B------:R-:W0:Y:S01]  /*0120*/  LDC R11, c[0x0][0x360] ;  /* 0x0000d800ff0b7b82 */ /* 0x000e220000000800 */
[----:B------:R-:W-:Y:S01]  /*0130*/  BSSY.RECONVERGENT B1, `(.L_x_20) ;  /* 0x0000012000017945 */ /* 0x000fe20003800200 */
[----:B------:R-:W-:Y:S02]  /*0140*/  IMAD.MOV.U32 R7, RZ, RZ, RZ ;  /* 0x000000ffff077224 */ /* 0x000fe400078e00ff */
[----:B------:R-:W-:Y:S02]  /*0150*/  IMAD.MOV.U32 R9, RZ, RZ, RZ ;  /* 0x000000ffff097224 */ /* 0x000fe400078e00ff */
[----:B------:R-:W-:-:S07]  /*0160*/  IMAD.MOV.U32 R8, RZ, RZ, R10 ;  /* 0x000000ffff087224 */ /* 0x000fce00078e000a */
.L_x_21:
[C---:B------:R-:W-:Y:S02]  /*0170*/  IADD3 R2, P0, PT, R8.reuse, UR12, RZ ;  /* 0x0000000c08027c10 */ /* 0x040fe4000ff1e0ff */
[----:B------:R-:W-:-:S03]  /*0180*/  IADD3 R4, P1, PT, R8, UR14, RZ ;  /* 0x0000000e08047c10 */ /* 0x000fc6000ff3e0ff */
[----:B------:R-:W-:Y:S02]  /*0190*/  IMAD.X R3, RZ, RZ, UR13, P0 ;  /* 0x0000000dff037e24 */ /* 0x000fe400080e06ff */
[----:B------:R-:W-:-:S03]  /*01a0*/  IMAD.X R5, RZ, RZ, UR15, P1 ;  /* 0x0000000fff057e24 */ /* 0x000fc600088e06ff */
[----:B------:R-:W3:Y:S04]  /*01b0*/  LDG.E.U8 R2, desc[UR6][R2.64] ;  /* 0x0000000602027981 */ /* 0x000ee8000c1e1100 */
[----:B------:R-:W4:Y:S01]  /*01c0*/  LDG.E.U8 R5, desc[UR6][R4.64] ;  /* 0x0000000604057981 */ /* 0x000f22000c1e1100 */
[----:B0-----:R-:W-:Y:S02]  /*01d0*/  IMAD.IADD R8, R11, 0x1, R8 ;  /* 0x000000010b087824 */ /* 0x001fe400078e0208 */
[----:B------:R-:W-:Y:S01]  /*01e0*/  VIADD R9, R9, 0x1 ;  /* 0x0000000109097836 */ /* 0x000fe20000000000 */
[----:B---3--:R-:W-:-:S04]  /*01f0*/  ISETP.NE.AND P0, PT, R2, 0x4e, PT ;  /* 0x0000004e0200780c */ /* 0x008fc80003f05270 */
[----:B----4-:R-:W-:-:S13]  /*0200*/  ISETP.NE.OR P0, PT, R2, R5, !P0 ;  /* 0x000000050200720c */ /* 0x010fda0004705670 */
[----:B------:R-:W-:-:S05]  /*0210*/  @!P0 VIADD R7, R7, 0x1 ;  /* 0x0000000107078836 */ /* 0x000fca0000000000 */
[----:B------:R1:W-:Y:S01]  /*0220*/  @!P0 STS [R0], R7 ;  /* 0x0000000700008388 */ /* 0x0003e20000000800 */
[----:B--2---:R-:W-:-:S13]  /*0230*/  ISETP.GE.U32.AND P0, PT, R8, UR4, PT ;  /* 0x0000000408007c0c */ /* 0x004fda000bf06070 */
[----:B-1----:R-:W-:Y:S05]  /*0240*/  @!P0 BRA `(.L_x_21) ;  /* 0xfffffffc00c88947 */ /* 0x002fea000383ffff */
[----:B------:R-:W-:Y:S05]  /*0250*/  BSYNC.RECONVERGENT B1 ;  /* 0x0000000000017941 */ /* 0x000fea0003800200 */
.L_x_20:
[----:B------:R0:W-:Y:S02]  /*0260*/  STS [R6], R9 ;  /* 0x0000000906007388 */ /* 0x0001e40000000800 */
.L_x_19:
[----:B--2---:R-:W-:Y:S05]  /*0270*/  BSYNC.RECONVERGENT B0 ;  /* 0x0000000000007941 */ /* 0x004fea0003800200 */
.L_x_18:
[----:B------:R-:W1:Y:S01]  /*0280*/  LDCU UR4, c[0x0][0x360] ;  /* 0x00006c00ff0477ac */ /* 0x000e620008000800 */
[----:B------:R-:W-:Y:S01]  /*0290*/  BAR.SYNC.DEFER_BLOCKING 0x0 ;  /* 0x0000000000007b1d */ /* 0x000fe20000010000 */
[----:B-1----:R-:W-:-:S09]  /*02a0*/  UISETP.GE.U32.AND UP0, UPT, UR4, 0x2, UPT ;  /* 0x000000020400788c */ /* 0x002fd2000bf06070 */
[----:B------:R-:W-:Y:S05]  /*02b0*/  BRA.U !UP0, `(.L_x_22) ;  /* 0x0000000108507547 */ /* 0x000fea000b800000 */
[----:B------:R-:W-:-:S07]  /*02c0*/  IMAD.U32 R2, RZ, RZ, UR4 ;  /* 0x00000004ff027e24 */ /* 0x000fce000f8e00ff */
.L_x_25:
[----:B0-----:R-:W-:Y:S01]  /*02d0*/  SHF.R.U32.HI R9, RZ, 0x1, R2 ;  /* 0x00000001ff097819 */ /* 0x001fe20000011602 */
[----:B------:R-:W-:Y:S03]  /*02e0*/  BSSY.RECONVERGENT B0, `(.L_x_23) ;  /* 0x000000d000007945 */ /* 0x000fe60003800200 */
[----:B------:R-:W-:-:S13]  /*02f0*/  ISETP.GE.U32.AND P0, PT, R10, R9, PT ;  /* 0x000000090a00720c */ /* 0x000fda0003f06070 */
[----:B------:R-:W-:Y:S05]  /*0300*/  @P0 BRA `(.L_x_24) ;  /* 0x0000000000280947 */ /* 0x000fea0003800000 */
[----:B------:R-:W-:Y:S01]  /*0310*/  IMAD R3, R9, 0x4, R0 ;  /* 0x0000000409037824 */ /* 0x000fe200078e0200 */
[----:B------:R-:W-:Y:S05]  /*0320*/  LDS R4, [R0] ;  /* 0x0000000000047984 */ /* 0x000fea0000000800 */
[----:B------:R-:W0:Y:S02]  /*0330*/  LDS R3, [R3] ;  /* 0x0000000003037984 */ /* 0x000e240000000800 */
[----:B0-----:R-:W-:Y:S02]  /*0340*/  IMAD.IADD R5, R3, 0x1, R4 ;  /* 0x0000000103057824 */ /* 0x001fe400078e0204 */
[----:B------:R-:W-:-:S03]  /*0350*/  IMAD R4, R9, 0x4, R6 ;  /* 0x0000000409047824 */ /* 0x000fc600078e0206 */
[----:B------:R-:W-:Y:S04]  /*0360*/  STS [R0], R5 ;  /* 0x0000000500007388 */ /* 0x000fe80000000800 */
[----:B------:R-:W-:Y:S04]  /*0370*/  LDS R4, [R4] ;  /* 0x0000000004047984 */ /* 0x000fe80000000800 */
[----:B------:R-:W0:Y:S02]  /*0380*/  LDS R7, [R6] ;  /* 0x0000000006077984 */ /* 0x000e240000000800 */
[----:B0-----:R-:W-:-:S05]  /*0390*/  IMAD.IADD R7, R4, 0x1, R7 ;  /* 0x0000000104077824 */ /* 0x001fca00078e0207 */
[----:B------:R0:W-:Y:S02]  /*03a0*/  STS [R6], R7 ;  /* 0x0000000706007388 */ /* 0x0001e40000000800 */
.L_x_24:
[----:B------:R-:W-:Y:S05]  /*03b0*/  BSYNC.RECONVERGENT B0 ;  /* 0x0000000000007941 */ /* 0x000fea0003800200 */
.L_x_23:
[----:B------:R-:W-:Y:S01]  /*03c0*/  BAR.SYNC.DEFER_BLOCKING 0x0 ;  /* 0x0000000000007b1d */ /* 0x000fe20000010000 */
[----:B------:R-:W-:Y:S01]  /*03d0*/  ISETP.GT.U32.AND P0, PT, R2, 0x3, PT ;  /* 0x000000030200780c */ /* 0x000fe20003f04070 */
[----:B------:R-:W-:-:S12]  /*03e0*/  IMAD.MOV.U32 R2, RZ, RZ, R9 ;  /* 0x000000ffff027224 */ /* 0x000fd800078e0009 */
[----:B------:R-:W-:Y:S05]  /*03f0*/  @P0 BRA `(.L_x_25) ;  /* 0xfffffffc00b40947 */ /* 0x000fea000383ffff */
.L_x_22:
[----:B------:R-:W-:-:S13]  /*0400*/  ISETP.NE.AND P0, PT, R10, RZ, PT ;  /* 0x000000ff0a00720c */ /* 0x000fda0003f05270 */
[----:B------:R-:W-:Y:S05]  /*0410*/  @P0 EXIT ;  /* 0x000000000000094d */ /* 0x000fea0003800000 */
[----:B------:R-:W1:Y:S01]  /*0420*/  S2UR UR5, SR_CgaCtaId ;  /* 0x00000000000579c3 */ /* 0x000e620000008800 */
[----:B------:R-:W-:Y:S02]  /*0430*/  UMOV UR4, 0x400 ;  /* 0x0000040000047882 */ /* 0x000fe40000000000 */
[----:B-1----:R-:W-:-:S09]  /*0440*/  ULEA UR4, UR5, UR4, 0x18 ;  /* 0x0000000405047291 */ /* 0x002fd2000f8ec0ff */
[----:B------:R-:W1:Y:S02]  /*0450*/  LDS R0, [UR4+0x400] ;  /* 0x00040004ff007984 */ /* 0x000e640008000800 */
[----:B-1----:R-:W-:-:S13]  /*0460*/  ISETP.NE.AND P0, PT, R0, RZ, PT ;  /* 0x000000ff0000720c */ /* 0x002fda0003f05270 */
[----:B------:R-:W-:Y:S05]  /*0470*/  @!P0 BRA `(.L_x_26) ;  /* 0x0000000000408947 */ /* 0x000fea0003800000 */
[----:B------:R-:W1:Y:S01]  /*0480*/  LDS R2, [UR4] ;  /* 0x00000004ff027984 */ /* 0x000e620008000800 */
[----:B------:R-:W-:-:S04]  /*0490*/  I2FP.F32.U32 R3, R0 ;  /* 0x0000000000037245 */ /* 0x000fc80000201000 */
[----:B------:R-:W2:Y:S02]  /*04a0*/  MUFU.RCP R4, R3 ;  /* 0x0000000300047308 */ /* 0x000ea40000001000 */
[----:B--2---:R-:W-:-:S04]  /*04b0*/  FFMA R5, -R3, R4, 1 ;  /* 0x3f80000003057423 */ /* 0x004fc80000000104 */
[----:B------:R-:W-:Y:S01]  /*04c0*/  FFMA R5, R4, R5, R4 ;  /* 0x0000000504057223 */ /* 0x000fe20000000004 */
[----:B-1----:R-:W-:-:S04]  /*04d0*/  I2FP.F32.U32 R0, R2 ;  /* 0x0000000200007245 */ /* 0x002fc80000201000 */
[----:B------:R-:W1:Y:S01]  /*04e0*/  FCHK P0, R0, R3 ;  /* 0x0000000300007302 */ /* 0x000e620000000000 */
[----:B------:R-:W-:-:S04]  /*04f0*/  FFMA R2, R0, R5, RZ ;  /* 0x0000000500027223 */ /* 0x000fc800000000ff */
[----:B------:R-:W-:-:S04]  /*0500*/  FFMA R4, -R3, R2, R0 ;  /* 0x0000000203047223 */ /* 0x000fc80000000100 */
[----:B------:R-:W-:Y:S01]  /*0510*/  FFMA R5, R5, R4, R2 ;  /* 0x0000000405057223 */ /* 0x000fe20000000002 */
[----:B-1----:R-:W-:Y:S06]  /*0520*/  @!P0 BRA `(.L_x_27) ;  /* 0x0000000000088947 */ /* 0x002fec0003800000 */
[----:B------:R-:W-:-:S07]  /*0530*/  MOV R2, 0x550 ;  /* 0x0000055000027802 */ /* 0x000fce0000000f00 */
[----:B0-----:R-:W-:Y:S05]  /*0540*/  CALL.REL.NOINC `($__internal_1_$__cuda_sm3x_div_rn_noftz_f32_slowpath) ;  /* 0x0000000000187944 */ /* 0x001fea0003c00000 */
.L_x_27:
[----:B------:R-:W1:Y:S02]  /*0550*/  LDC.64 R2, c[0x0][0x398] ;  /* 0x0000e600ff027b82 */ /* 0x000e640000000a00 */
[----:B-1----:R-:W-:Y:S01]  /*0560*/  STG.E desc[UR6][R2.64], R5 ;  /* 0x0000000502007986 */ /* 0x002fe2000c101906 */
[----:B------:R-:W-:Y:S05]  /*0570*/  EXIT ;  /* 0x000000000000794d */ /* 0x000fea0003800000 */
.L_x_26:
[----:B------:R-:W1:Y:S02]  /*0580*/  LDC.64 R2, c[0x0][0x398] ;  /* 0x0000e600ff027b82 */ /* 0x000e640000000a00 */
[----:B-1----:R-:W-:Y:S01]  /*0590*/  STG.E desc[UR6][R2.64], RZ ;  /* 0x000000ff02007986 */ /* 0x002fe2000c101906 */
[----:B------:R-:W-:Y:S05]  /*05a0*/  EXIT ;  /* 0x000000000000794d */ /* 0x000fea0003800000 */
        .weak           $__internal_1_$__cuda_sm3x_div_rn_noftz_f32_slowpath
        .type           $__internal_1_$__cuda_sm3x_div_rn_noftz_f32_slowpath,@function
        .size           $__internal_1_$__cuda_sm3x_div_rn_noftz_f32_slowpath,(.L_x_83 - $__internal_1_$__cuda_sm3x_div_rn_noftz_f32_slowpath)
$__internal_1_$__cuda_sm3x_div_rn_noftz_f32_slowpath:
        /* <DEDUP_REMOVED lines=35> */
.L_x_28:
        /* <DEDUP_REMOVED lines=28> */
[-CC-:B------:R-:W-:Y:S01]  /*09a0*/  FFMA.RZ R0, R10, R6.reuse, R11.reuse ;  /* 0x000000060a007223 */ /* 0x180fe2000000c00b */
[----:B------:R-:W-:Y:S02]  /*09b0*/  VIADD R7, R8, 0x20 ;  /* 0x0000002008077836 */ /* 0x000fe40000000000 */
[-CC-:B------:R-:W-:Y:S01]  /*09c0*/  FFMA.RM R5, R10, R6.reuse, R11.reuse ;  /* 0x000000060a057223 */ /* 0x180fe2000000400b */
[----:B------:R-:W-:Y:S02]  /*09d0*/  ISETP.NE.AND P2, PT, R8, RZ, PT ;  /* 0x000000ff0800720c */ /* 0x000fe40003f45270 */
[----:B------:R-:W-:Y:S01]  /*09e0*/  LOP3.LUT R4, R0, 0x7fffff, RZ, 0xc0, !PT ;  /* 0x007fffff00047812 */ /* 0x000fe200078ec0ff */
[----:B------:R-:W-:Y:S01]  /*09f0*/  FFMA.RP R0, R10, R6, R11 ;  /* 0x000000060a007223 */ /* 0x000fe2000000800b */
[----:B------:R-:W-:Y:S01]  /*0a00*/  IMAD.MOV R6, RZ, RZ, -R8 ;  /* 0x000000ffff067224 */ /* 0x000fe200078e0a08 */
[----:B------:R-:W-:Y:S02]  /*0a10*/  ISETP.NE.AND P1, PT, R8, RZ, PT ;  /* 0x000000ff0800720c */ /* 0x000fe40003f25270 */
[----:B------:R-:W-:-:S02]  /*0a20*/  LOP3.LUT R4, R4, 0x800000, RZ, 0xfc, !PT ;  /* 0x0080000004047812 */ /* 0x000fc400078efcff */
[----:B------:R-:W-:Y:S02]  /*0a30*/  FSETP.NEU.FTZ.AND P0, PT, R0, R5, PT ;  /* 0x000000050000720b */ /* 0x000fe40003f1d000 */
[----:B------:R-:W-:Y:S02]  /*0a40*/  SHF.L.U32 R7, R4, R7, RZ ;  /* 0x0000000704077219 */ /* 0x000fe400000006ff */
[----:B------:R-:W-:Y:S02]  /*0a50*/  SEL R5, R6, RZ, P2 ;  /* 0x000000ff06057207 */ /* 0x000fe40001000000 */
[----:B------:R-:W-:Y:S02]  /*0a60*/  ISETP.NE.AND P1, PT, R7, RZ, P1 ;  /* 0x000000ff0700720c */ /* 0x000fe40000f25270 */
[----:B------:R-:W-:Y:S02]  /*0a70*/  SHF.R.U32.HI R5, RZ, R5, R4 ;  /* 0x00000005ff057219 */ /* 0x000fe40000011604 */
[----:B------:R-:W-:-:S02]  /*0a80*/  PLOP3.LUT P0, PT, P0, P1, PT, 0xf8, 0x8f ;  /* 0x00000000008f781c */ /* 0x000fc40000703f70 */
[----:B------:R-:W-:Y:S02]  /*0a90*/  SHF.R.U32.HI R7, RZ, 0x1, R5 ;  /* 0x00000001ff077819 */ /* 0x000fe40000011605 */
[----:B------:R-:W-:-:S04]  /*0aa0*/  SEL R0, RZ, 0x1, !P0 ;  /* 0x00000001ff007807 */ /* 0x000fc80004000000 */
[----:B------:R-:W-:-:S04]  /*0ab0*/  LOP3.LUT R0, R0, 0x1, R7, 0xf8, !PT ;  /* 0x0000000100007812 */ /* 0x000fc800078ef807 */
[----:B------:R-:W-:-:S05]  /*0ac0*/  LOP3.LUT R0, R0, R5, RZ, 0xc0, !PT ;  /* 0x0000000500007212 */ /* 0x000fca00078ec0ff */
[----:B------:R-:W-:-:S05]  /*0ad0*/  IMAD.IADD R0, R7, 0x1, R0 ;  /* 0x0000000107007824 */ /* 0x000fca00078e0200 */
[----:B------:R-:W-:Y:S01]  /*0ae0*/  LOP3.LUT R3, R0, R3, RZ, 0xfc, !PT ;  /* 0x0000000300037212 */ /* 0x000fe200078efcff */
[----:B------:R-:W-:Y:S06]  /*0af0*/  BRA `(.L_x_35) ;  /* 0x0000000000347947 */ /* 0x000fec0003800000 */
.L_x_34:
[----:B------:R-:W-:-:S04]  /*0b00*/  LOP3.LUT R3, R3, 0x80000000, RZ, 0xc0, !PT ;  /* 0x8000000003037812 */ /* 0x000fc800078ec0ff */
[----:B------:R-:W-:Y:S01]  /*0b10*/  LOP3.LUT R3, R3, 0x7f800000, RZ, 0xfc, !PT ;  /* 0x7f80000003037812 */ /* 0x000fe200078efcff */
[----:B------:R-:W-:Y:S06]  /*0b20*/  BRA `(.L_x_35) ;  /* 0x0000000000287947 */ /* 0x000fec0003800000 */
.L_x_33:
[----:B------:R-:W-:Y:S01]  /*0b30*/  IMAD R3, R5, 0x800000, R3 ;  /* 0x0080000005037824 */ /* 0x000fe200078e0203 */
[----:B------:R-:W-:Y:S06]  /*0b40*/  BRA `(.L_x_35) ;  /* 0x0000000000207947 */ /* 0x000fec0003800000 */
.L_x_32:
[----:B------:R-:W-:-:S04]  /*0b50*/  LOP3.LUT R3, R7, 0x80000000, R6, 0x48, !PT ;  /* 0x8000000007037812 */ /* 0x000fc800078e4806 */
[----:B------:R-:W-:Y:S01]  /*0b60*/  LOP3.LUT R3, R3, 0x7f800000, RZ, 0xfc, !PT ;  /* 0x7f80000003037812 */ /* 0x000fe200078efcff */
[----:B------:R-:W-:Y:S06]  /*0b70*/  BRA `(.L_x_35) ;  /* 0x0000000000147947 */ /* 0x000fec0003800000 */
.L_x_31:
[----:B------:R-:W-:Y:S01]  /*0b80*/  LOP3.LUT R3, R7, 0x80000000, R6, 0x48, !PT ;  /* 0x8000000007037812 */ /* 0x000fe200078e4806 */
[----:B------:R-:W-:Y:S06]  /*0b90*/  BRA `(.L_x_35) ;  /* 0x00000000000c7947 */ /* 0x000fec0003800000 */
.L_x_30:
[----:B------:R-:W0:Y:S01]  /*0ba0*/  MUFU.RSQ R3, -QNAN ;  /* 0xffc0000000037908 */ /* 0x000e220000001400 */
[----:B------:R-:W-:Y:S05]  /*0bb0*/  BRA `(.L_x_35) ;  /* 0x0000000000047947 */ /* 0x000fea0003800000 */
.L_x_29:
[----:B------:R-:W-:-:S07]  /*0bc0*/  FADD.FTZ R3, R0, R3 ;  /* 0x0000000300037221 */ /* 0x000fce0000010000 */
.L_x_35:
[----:B0-----:R-:W-:Y:S02]  /*0bd0*/  IMAD.MOV.U32 R5, RZ, RZ, R3 ;  /* 0x000000ffff057224 */ /* 0x001fe400078e0003 */
[----:B------:R-:W-:-:S04]  /*0be0*/  IMAD.MOV.U32 R3, RZ, RZ, 0x0 ;  /* 0x00000000ff037424 */ /* 0x000fc800078e00ff */
[----:B------:R-:W-:Y:S05]  /*0bf0*/  RET.REL.NODEC R2 `(_Z26sequence_similarity_kernelPKcS0_jPf) ;  /* 0xfffffff402007950 */ /* 0x000fea0003c3ffff */
.L_x_36:
        /* <DEDUP_REMOVED lines=16> */
.L_x_83:


//--------------------- .text._Z25packed_4bit_encode_kernelPKcjjPhj --------------------------
	.section	.text._Z25packed_4bit_encode_kernelPKcjjPhj,"ax",@progbits
	.align	128
        .global         _Z25packed_4bit_encode_kernelPKcjjPhj
        .type           _Z25packed_4bit_encode_kernelPKcjjPhj,@function
        .size           _Z25packed_4bit_encode_kernelPKcjjPhj,(.L_x_87 - _Z25packed_4bit_encode_kernelPKcjjPhj)
        .other          _Z25packed_4bit_encode_kernelPKcjjPhj,@"STO_CUDA_ENTRY STV_DEFAULT"
_Z25packed_4bit_encode_kernelPKcjjPhj:
.text._Z25packed_4bit_encode_kernelPKcjjPhj:
[----:B------:R-:W-:Y:S08]  /*0000*/  LDC R1, c[0x0][0x37c] ;  /* 0x0000df00ff017b82 */ /* 0x000ff00000000800 */
[----:B------:R-:W0:Y:S01]  /*0010*/  S2UR UR4, SR_CTAID.Y ;  /* 0x00000000000479c3 */ /* 0x000e220000002600 */
[----:B------:R-:W1:Y:S07]  /*0020*/  S2R R3, SR_TID.X ;  /* 0x0000000000037919 */ /* 0x000e6e0000002100 */
[----:B------:R-:W0:Y:S08]  /*0030*/  LDC R2, c[0x0][0x38c] ;  /* 0x0000e300ff027b82 */ /* 0x000e300000000800 */
[----:B------:R-:W1:Y:S08]  /*0040*/  S2UR UR5, SR_CTAID.X ;  /* 0x00000000000579c3 */ /* 0x000e700000002500 */
[----:B------:R-:W1:Y:S01]  /*0050*/  LDC R0, c[0x0][0x360] ;  /* 0x0000d800ff007b82 */ /* 0x000e620000000800 */
[----:B0-----:R-:W-:Y:S01]  /*0060*/  ISETP.LE.U32.AND P0, PT, R2, UR4, PT ;  /* 0x0000000402007c0c */ /* 0x001fe2000bf03070 */
[----:B-1----:R-:W-:-:S12]  /*0070*/  IMAD R0, R0, UR5, R3 ;  /* 0x0000000500007c24 */ /* 0x002fd8000f8e0203 */
[----:B------:R-:W-:Y:S05]  /*0080*/  @P0 EXIT ;  /* 0x000000000000094d */ /* 0x000fea0003800000 */
[----:B------:R-:W0:Y:S01]  /*0090*/  LDC R5, c[0x0][0x388] ;  /* 0x0000e200ff057b82 */ /* 0x000e220000000800 */
[----:B------:R-:W-:-:S05]  /*00a0*/  IMAD.SHL.U32 R2, R0, 0x2, RZ ;  /* 0x0000000200027824 */ /* 0x000fca00078e00ff */
[----:B0-----:R-:W-:-:S13]  /*00b0*/  ISETP.GE.U32.AND P0, PT, R2, R5, PT ;  /* 0x000000050200720c */ /* 0x001fda0003f06070 */
[----:B------:R-:W-:Y:S05]  /*00c0*/  @P0 EXIT ;  /* 0x000000000000094d */ /* 0x000fea0003800000 */
[----:B------:R-:W0:Y:S01]  /*00d0*/  LDCU.64 UR8, c[0x0][0x380] ;  /* 0x00007000ff0877ac */ /* 0x000e220008000a00 */
[----:B------:R-:W-:Y:S02]  /*00e0*/  VIADD R4, R2, 0x1 ;  /* 0x0000000102047836 */ /* 0x000fe40000000000 */
[----:B------:R-:W-:Y:S01]  /*00f0*/  IMAD R2, R5, UR4, R2 ;  /* 0x0000000405027c24 */ /* 0x000fe2000f8e0202 */
[----:B------:R-:W1:Y:S02]  /*0100*/  LDCU.64 UR6, c[0x0][0x358] ;  /* 0x00006b00ff0677ac */ /* 0x000e640008000a00 */
[----:B------:R-:W-:Y:S02]  /*0110*/  ISETP.GE.U32.AND P0, PT, R4, R5, PT ;  /* 0x000000050400720c */ /* 0x000fe40003f06070 */
[----:B0-----:R-:W-:-:S11]  /*0120*/  IADD3 R2, P1, PT, R2, UR8, RZ ;  /* 0x0000000802027c10 */ /* 0x001fd6000ff3e0ff */
[----:B------:R-:W-:Y:S02]  /*0130*/  @!P0 IMAD R4, R5, UR4, R4 ;  /* 0x0000000405048c24 */ /* 0x000fe4000f8e0204 */
[----:B------:R-:W-:-:S05]  /*0140*/  IMAD.X R3, RZ, RZ, UR9, P1 ;  /* 0x00000009ff037e24 */ /* 0x000fca00088e06ff */
[----:B-1----:R-:W2:Y:S01]  /*0150*/  LDG.E.U8 R2, desc[UR6][R2.64] ;  /* 0x0000000602027981 */ /* 0x002ea2000c1e1100 */
[----:B------:R-:W-:Y:S01]  /*0160*/  @!P0 IADD3 R4, P1, PT, R4, UR8, RZ ;  /* 0x0000000804048c10 */ /* 0x000fe2000ff3e0ff */
[----:B------:R-:W-:-:S04]  /*0170*/  IMAD.MOV.U32 R6, RZ, RZ, 0x4e ;  /* 0x0000004eff067424 */ /* 0x000fc800078e00ff */
[----:B------:R-:W-:-:S05]  /*0180*/  @!P0 IMAD.X R5, RZ, RZ, UR9, P1 ;  /* 0x00000009ff058e24 */ /* 0x000fca00088e06ff */
[----:B------:R0:W5:Y:S01]  /*0190*/  @!P0 LDG.E.S8 R6, desc[UR6][R4.64] ;  /* 0x0000000604068981 */ /* 0x000162000c1e1300 */
[----:B------:R-:W-:Y:S01]  /*01a0*/  BSSY.RECONVERGENT B0, `(.L_x_37) ;  /* 0x0000025000007945 */ /* 0x000fe20003800200 */
[----:B------:R-:W-:Y:S01]  /*01b0*/  IMAD.MOV.U32 R7, RZ, RZ, 0x10 ;  /* 0x00000010ff077424 */ /* 0x000fe200078e00ff */
[----:B--2---:R-:W-:-:S13]  /*01c0*/  ISETP.GT.AND P0, PT, R2, 0x60, PT ;  /* 0x000000600200780c */ /* 0x004fda0003f04270 */
[----:B0-----:R-:W-:Y:S05]  /*01d0*/  @P0 BRA `(.L_x_38) ;  /* 0x0000000000380947 */ /* 0x001fea0003800000 */
[----:B------:R-:W-:-:S13]  /*01e0*/  ISETP.GT.AND P0, PT, R2, 0x53, PT ;  /* 0x000000530200780c */ /* 0x000fda0003f04270 */
[----:B------:R-:W-:Y:S05]  /*01f0*/  @P0 BRA `(.L_x_39) ;  /* 0x00000000001c0947 */ /* 0x000fea0003800000 */
[----:B------:R-:W-:-:S13]  /*0200*/  ISETP.NE.AND P0, PT, R2, 0x41, PT ;  /* 0x000000410200780c */ /* 0x000fda0003f05270 */
[----:B------:R-:W-:Y:S05]  /*0210*/  @!P0 BRA `(.L_x_40) ;  /* 0x0000000000748947 */ /* 0x000fea0003800000 */
[----:B------:R-:W-:-:S13]  /*0220*/  ISETP.NE.AND P0, PT, R2, 0x43, PT ;  /* 0x000000430200780c */ /* 0x000fda0003f05270 */
[----:B------:R-:W-:Y:S05]  /*0230*/  @!P0 BRA `(.L_x_41) ;  /* 0x0000000000488947 */ /* 0x000fea0003800000 */
[----:B------:R-:W-:-:S13]  /*0240*/  ISETP.NE.AND P0, PT, R2, 0x47, PT ;  /* 0x000000470200780c */ /* 0x000fda0003f05270 */
[----:B------:R-:W-:Y:S05]  /*0250*/  @!P0 BRA `(.L_x_42) ;  /* 0x0000000000388947 */ /* 0x000fea0003800000 */
[----:B------:R-:W-:Y:S05]  /*0260*/  BRA `(.L_x_43) ;  /* 0x0000000000547947 */ /* 0x000fea0003800000 */
.L_x_39:
[----:B------:R-:W-:-:S05]  /*0270*/  VIADD R2, R2, 0xffffffac ;  /* 0xffffffac02027836 */ /* 0x000fca0000000000 */
[----:B------:R-:W-:-:S04]  /*0280*/  LOP3.LUT R2, R2, 0xffff, RZ, 0xc0, !PT ;  /* 0x0000ffff02027812 */ /* 0x000fc800078ec0ff */
[----:B------:R-:W-:-:S13]  /*0290*/  ISETP.GE.U32.AND P0, PT, R2, 0x2, PT ;  /* 0x000000020200780c */ /* 0x000fda0003f06070 */
[----:B------:R-:W-:Y:S05]  /*02a0*/  @!P0 BRA `(.L_x_44) ;  /* 0x00000000004c8947 */ /* 0x000fea0003800000 */
[----:B------:R-:W-:Y:S05]  /*02b0*/  BRA `(.L_x_43) ;  /* 0x0000000000407947 */ /* 0x000fea0003800000 */
.L_x_38:
[----:B------:R-:W-:-:S13]  /*02c0*/  ISETP.GT.AND P0, PT, R2, 0x73, PT ;  /* 0x000000730200780c */ /* 0x000fda0003f04270 */
[----:B------:R-:W-:Y:S05]  /*02d0*/  @P0 BRA `(.L_x_45) ;  /* 0x0000000000280947 */ /* 0x000fea0003800000 */
[----:B------:R-:W-:-:S13]  /*02e0*/  ISETP.NE.AND P0, PT, R2, 0x61, PT ;  /* 0x000000610200780c */ /* 0x000fda0003f05270 */
[----:B------:R-:W-:Y:S05]  /*02f0*/  @!P0 BRA `(.L_x_40) ;  /* 0x00000000003c8947 */ /* 0x000fea0003800000 */
[----:B------:R-:W-:-:S13]  /*0300*/  ISETP.NE.AND P0, PT, R2, 0x63, PT ;  /* 0x000000630200780c */ /* 0x000fda0003f05270 */
[----:B------:R-:W-:Y:S05]  /*0310*/  @!P0 BRA `(.L_x_41) ;  /* 0x0000000000108947 */ /* 0x000fea0003800000 */
[----:B------:R-:W-:-:S13]  /*0320*/  ISETP.NE.AND P0, PT, R2, 0x67, PT ;  /* 0x000000670200780c */ /* 0x000fda0003f05270 */
[----:B------:R-:W-:Y:S05]  /*0330*/  @P0 BRA `(.L_x_43) ;  /* 0x0000000000200947 */ /* 0x000fea0003800000 */
.L_x_42:
[----:B------:R-:W-:Y:S01]  /*0340*/  IMAD.MOV.U32 R7, RZ, RZ, 0x40 ;  /* 0x00000040ff077424 */ /* 0x000fe200078e00ff */
[----:B------:R-:W-:Y:S06]  /*0350*/  BRA `(.L_x_40) ;  /* 0x0000000000247947 */ /* 0x000fec0003800000 */
.L_x_41:
[----:B------:R-:W-:Y:S01]  /*0360*/  IMAD.MOV.U32 R7, RZ, RZ, 0x20 ;  /* 0x00000020ff077424 */ /* 0x000fe200078e00ff */
[----:B------:R-:W-:Y:S06]  /*0370*/  BRA `(.L_x_40) ;  /* 0x00000000001c7947 */ /* 0x000fec0003800000 */
.L_x_45:
[----:B------:R-:W-:-:S05]  /*0380*/  VIADD R2, R2, 0xffffff8c ;  /* 0xffffff8c02027836 */ /* 0x000fca0000000000 */
[----:B------:R-:W-:-:S04]  /*0390*/  LOP3.LUT R2, R2, 0xffff, RZ, 0xc0, !PT ;  /* 0x0000ffff02027812 */ /* 0x000fc800078ec0ff */
[----:B------:R-:W-:-:S13]  /*03a0*/  ISETP.GE.U32.AND P0, PT, R2, 0x2, PT ;  /* 0x000000020200780c */ /* 0x000fda0003f06070 */
[----:B------:R-:W-:Y:S05]  /*03b0*/  @!P0 BRA `(.L_x_44) ;  /* 0x0000000000088947 */ /* 0x000fea0003800000 */
.L_x_43:
[----:B------:R-:W-:Y:S01]  /*03c0*/  IMAD.MOV.U32 R7, RZ, RZ, 0xf0 ;  /* 0x000000f0ff077424 */ /* 0x000fe200078e00ff */
[----:B------:R-:W-:Y:S06]  /*03d0*/  BRA `(.L_x_40) ;  /* 0x0000000000047947 */ /* 0x000fec0003800000 */
.L_x_44:
[----:B------:R-:W-:-:S07]  /*03e0*/  IMAD.MOV.U32 R7, RZ, RZ, 0x80 ;  /* 0x00000080ff077424 */ /* 0x000fce00078e00ff */
.L_x_40:
[----:B------:R-:W-:Y:S05]  /*03f0*/  BSYNC.RECONVERGENT B0 ;  /* 0x0000000000007941 */ /* 0x000fea0003800200 */
.L_x_37:
[----:B-----5:R-:W-:Y:S01]  /*0400*/  ISETP.GT.AND P0, PT, R6, 0x60, PT ;  /* 0x000000600600780c */ /* 0x020fe20003f04270 */
[----:B------:R-:W-:Y:S01]  /*0410*/  BSSY.RECONVERGENT B0, `(.L_x_46) ;  /* 0x0000021000007945 */ /* 0x000fe20003800200 */
[----:B------:R-:W-:-:S11]  /*0420*/  IMAD.MOV.U32 R4, RZ, RZ, 0x1 ;  /* 0x00000001ff047424 */ /* 0x000fd600078e00ff */
[----:B------:R-:W-:Y:S05]  /*0430*/  @P0 BRA `(.L_x_47) ;  /* 0x0000000000300947 */ /* 0x000fea0003800000 */
[----:B------:R-:W-:-:S13]  /*0440*/  ISETP.GT.AND P0, PT, R6, 0x53, PT ;  /* 0x000000530600780c */ /* 0x000fda0003f04270 */
[----:B------:R-:W-:Y:S05]  /*0450*/  @P0 BRA `(.L_x_48) ;  /* 0x0000000000180947 */ /* 0x000fea0003800000 */
[----:B------:R-:W-:-:S05]  /*0460*/  IMAD.MOV.U32 R3, RZ, RZ, -0x41 ;  /* 0xffffffbfff037424 */ /* 0x000fca00078e00ff */
[----:B------:R-:W-:-:S05]  /*0470*/  VIADDMNMX.U32 R6, R6, R3, 0x7, PT ;  /* 0x0000000706067446 */ /* 0x000fca0003800003 */
[----:B------:R-:W-:-:S04]  /*0480*/  IMAD.SHL.U32 R6, R6, 0x4, RZ ;  /* 0x0000000406067824 */ /* 0x000fc800078e00ff */
[----:B------:R-:W0:Y:S02]  /*0490*/  LDC R2, c[0x2][R6] ;  /* 0x0080000006027b82 */ /* 0x000e240000000800 */
[----:B0-----:R-:W-:-:S04]  /*04a0*/  SHF.R.S32.HI R3, RZ, 0x1f, R2 ;  /* 0x0000001fff037819 */ /* 0x001fc80000011402 */
.L_x_64:
[----:B------:R-:W-:Y:S05]  /*04b0*/  BRX R2 -0x4c0                                                           (*"BRANCH_TARGETS .L_x_52,.L_x_50,.L_x_67,.L_x_71"*) ;  /* 0xfffffff802d07949 */ /* 0x000fea000383ffff */
.L_x_48:
[----:B------:R-:W-:-:S05]  /*04c0*/  VIADD R6, R6, 0xffffffac ;  /* 0xffffffac06067836 */ /* 0x000fca0000000000 */
[----:B------:R-:W-:-:S13]  /*04d0*/  ISETP.GE.U32.AND P0, PT, R6, 0x2, PT ;  /* 0x000000020600780c */ /* 0x000fda0003f06070 */
[----:B------:R-:W-:Y:S05]  /*04e0*/  @!P0 BRA `(.L_x_49) ;  /* 0x0000000000488947 */ /* 0x000fea0003800000 */
[----:B------:R-:W-:Y:S05]  /*04f0*/  BRA `(.L_x_50) ;  /* 0x00000000003c7947 */ /* 0x000fea0003800000 */
.L_x_47:
[----:B------:R-:W-:-:S13]  /*0500*/  ISETP.GT.AND P0, PT, R6, 0x73, PT ;  /* 0x000000730600780c */ /* 0x000fda0003f04270 */
[----:B------:R-:W-:Y:S05]  /*0510*/  @P0 BRA `(.L_x_51) ;  /* 0x0000000000280947 */ /* 0x000fea0003800000 */
[----:B------:R-:W-:-:S05]  /*0520*/  IMAD.MOV.U32 R3, RZ, RZ, -0x61 ;  /* 0xffffff9fff037424 */ /* 0x000fca00078e00ff */
[----:B------:R-:W-:-:S05]  /*0530*/  VIADDMNMX.U32 R6, R6, R3, 0x7, PT ;  /* 0x0000000706067446 */ /* 0x000fca0003800003 */
[----:B------:R-:W-:-:S04]  /*0540*/  IMAD.SHL.U32 R6, R6, 0x4, RZ ;  /* 0x0000000406067824 */ /* 0x000fc800078e00ff */
[----:B------:R-:W0:Y:S02]  /*0550*/  LDC R2, c[0x2][R6+0x20] ;  /* 0x0080080006027b82 */ /* 0x000e240000000800 */
[----:B0-----:R-:W-:-:S04]  /*0560*/  SHF.R.S32.HI R3, RZ, 0x1f, R2 ;  /* 0x0000001fff037819 */ /* 0x001fc80000011402 */
.L_x_73:
[----:B------:R-:W-:Y:S05]  /*0570*/  BRX R2 -0x580                                                           (*"BRANCH_TARGETS .L_x_52,.L_x_50,.L_x_67,.L_x_71"*) ;  /* 0xfffffff802a07949 */ /* 0x000fea000383ffff */
.L_x_71:
[----:B------:R-:W-:Y:S01]  /*0580*/  IMAD.MOV.U32 R4, RZ, RZ, 0x4 ;  /* 0x00000004ff047424 */ /* 0x000fe200078e00ff */
[----:B------:R-:W-:Y:S06]  /*0590*/  BRA `(.L_x_52) ;  /* 0x0000000000207947 */ /* 0x000fec0003800000 */
.L_x_67:
[----:B------:R-:W-:Y:S01]  /*05a0*/  IMAD.MOV.U32 R4, RZ, RZ, 0x2 ;  /* 0x00000002ff047424 */ /* 0x000fe200078e00ff */
[----:B------:R-:W-:Y:S06]  /*05b0*/  BRA `(.L_x_52) ;  /* 0x0000000000187947 */ /* 0x000fec0003800000 */
.L_x_51:
[----:B------:R-:W-:-:S05]  /*05c0*/  VIADD R6, R6, 0xffffff8c ;  /* 0xffffff8c06067836 */ /* 0x000fca0000000000 */
[----:B------:R-:W-:-:S13]  /*05d0*/  ISETP.GE.U32.AND P0, PT, R6, 0x2, PT ;  /* 0x000000020600780c */ /* 0x000fda0003f06070 */
[----:B------:R-:W-:Y:S05]  /*05e0*/  @!P0 BRA `(.L_x_49) ;  /* 0x0000000000088947 */ /* 0x000fea0003800000 */
.L_x_50:
[----:B------:R-:W-:Y:S01]  /*05f0*/  IMAD.MOV.U32 R4, RZ, RZ, 0xf ;  /* 0x0000000fff047424 */ /* 0x000fe200078e00ff */
[----:B------:R-:W-:Y:S06]  /*0600*/  BRA `(.L_x_52) ;  /* 0x0000000000047947 */ /* 0x000fec0003800000 */
.L_x_49:
[----:B------:R-:W-:-:S07]  /*0610*/  IMAD.MOV.U32 R4, RZ, RZ, 0x8 ;  /* 0x00000008ff047424 */ /* 0x000fce00078e00ff */
.L_x_52:
[----:B------:R-:W-:Y:S05]  /*0620*/  BSYNC.RECONVERGENT B0 ;  /* 0x0000000000007941 */ /* 0x000fea0003800200 */
.L_x_46:
[----:B------:R-:W0:Y:S01]  /*0630*/  LDC R3, c[0x0][0x398] ;  /* 0x0000e600ff037b82 */ /* 0x000e220000000800 */
[----:B------:R-:W1:Y:S01]  /*0640*/  LDCU.64 UR8, c[0x0][0x390] ;  /* 0x00007200ff0877ac */ /* 0x000e620008000a00 */
[----:B------:R-:W-:Y:S01]  /*0650*/  LOP3.LUT R7, R4, R7, RZ, 0xfc, !PT ;  /* 0x0000000704077212 */ /* 0x000fe200078efcff */
[----:B0-----:R-:W-:-:S05]  /*0660*/  IMAD R0, R3, UR4, R0 ;  /* 0x0000000403007c24 */ /* 0x001fca000f8e0200 */
[----:B-1----:R-:W-:-:S05]  /*0670*/  IADD3 R2, P0, PT, R0, UR8, RZ ;  /* 0x0000000800027c10 */ /* 0x002fca000ff1e0ff */
[----:B------:R-:W-:-:S05]  /*0680*/  IMAD.X R3, RZ, RZ, UR9, P0 ;  /* 0x00000009ff037e24 */ /* 0x000fca00080e06ff */
[----:B------:R-:W-:Y:S01]  /*0690*/  STG.E.U8 desc[UR6][R2.64], R7 ;  /* 0x0000000702007986 */ /* 0x000fe2000c101106 */
[----:B------:R-:W-:Y:S05]  /*06a0*/  EXIT ;  /* 0x000000000000794d */ /* 0x000fea0003800000 */
.L_x_53:
        /* <DEDUP_REMOVED lines=13> */
.L_x_87:


//--------------------- .text._Z21one_hot_encode_kernelPKcjjPfj --------------------------
	.section	.text._Z21one_hot_encode_kernelPKcjjPfj,"ax",@progbits
	.align	128
        .global         _Z21one_hot_encode_kernelPKcjjPfj
        .type           _Z21one_hot_encode_kernelPKcjjPfj,@function
        .size           _Z21one_hot_encode_kernelPKcjjPfj,(.L_x_88 - _Z21one_hot_encode_kernelPKcjjPfj)
        .other          _Z21one_hot_encode_kernelPKcjjPfj,@"STO_CUDA_ENTRY STV_DEFAULT"
_Z21one_hot_encode_kernelPKcjjPfj:
.text._Z21one_hot_encode_kernelPKcjjPfj:
[----:B------:R-:W-:Y:S01]  /*0000*/  LDC R1, c[0x0][0x37c] ;  /* 0x0000df00ff017b82 */ /* 0x000fe20000000800 */
[----:B------:R-:W0:Y:S07]  /*0010*/  S2R R0, SR_TID.X ;  /* 0x0000000000007919 */ /* 0x000e2e0000002100 */
[----:B------:R-:W0:Y:S08]  /*0020*/  S2UR UR4, SR_CTAID.X ;  /* 0x00000000000479c3 */ /* 0x000e300000002500 */
[----:B------:R-:W0:Y:S08]  /*0030*/  LDC R5, c[0x0][0x360] ;  /* 0x0000d800ff057b82 */ /* 0x000e300000000800 */
[----:B------:R-:W1:Y:S08]  /*0040*/  S2UR UR6, SR_CTAID.Y ;  /* 0x00000000000679c3 */ /* 0x000e700000002600 */
[----:B------:R-:W1:Y:S01]  /*0050*/  LDC.64 R2, c[0x0][0x388] ;  /* 0x0000e200ff027b82 */ /* 0x000e620000000a00 */
[----:B0-----:R-:W-:Y:S01]  /*0060*/  IMAD R5, R5, UR4, R0 ;  /* 0x0000000405057c24 */ /* 0x001fe2000f8e0200 */
[----:B-1----:R-:W-:-:S04]  /*0070*/  ISETP.LE.U32.AND P0, PT, R3, UR6, PT ;  /* 0x0000000603007c0c */ /* 0x002fc8000bf03070 */
[----:B------:R-:W-:-:S13]  /*0080*/  ISETP.GE.U32.OR P0, PT, R5, R2, P0 ;  /* 0x000000020500720c */ /* 0x000fda0000706470 */
[----:B------:R-:W-:Y:S05]  /*0090*/  @P0 EXIT ;  /* 0x000000000000094d */ /* 0x000fea0003800000 */
[----:B------:R-:W0:Y:S01]  /*00a0*/  LDCU.64 UR8, c[0x0][0x380] ;  /* 0x00007000ff0877ac */ /* 0x000e220008000a00 */
[----:B------:R-:W-:Y:S01]  /*00b0*/  IMAD R2, R2, UR6, R5 ;  /* 0x0000000602027c24 */ /* 0x000fe2000f8e0205 */
[----:B------:R-:W1:Y:S01]  /*00c0*/  LDC R7, c[0x0][0x398] ;  /* 0x0000e600ff077b82 */ /* 0x000e620000000800 */
[----:B------:R-:W2:Y:S03]  /*00d0*/  LDCU.64 UR4, c[0x0][0x358] ;  /* 0x00006b00ff0477ac */ /* 0x000ea60008000a00 */
[----:B0-----:R-:W-:-:S04]  /*00e0*/  IADD3 R2, P0, PT, R2, UR8, RZ ;  /* 0x0000000802027c10 */ /* 0x001fc8000ff1e0ff */
[----:B------:R-:W-:-:S05]  /*00f0*/  IADD3.X R3, PT, PT, RZ, UR9, RZ, P0, !PT ;  /* 0x00000009ff037c10 */ /* 0x000fca00087fe4ff */
[----:B--2---:R-:W2:Y:S01]  /*0100*/  LDG.E.U8 R2, desc[UR4][R2.64] ;  /* 0x0000000402027981 */ /* 0x004ea2000c1e1100 */
[----:B------:R-:W-:Y:S01]  /*0110*/  SHF.L.U32 R0, R5, 0x2, RZ ;  /* 0x0000000205007819 */ /* 0x000fe200000006ff */
[----:B------:R-:W-:Y:S04]  /*0120*/  BSSY.RECONVERGENT B0, `(.L_x_54) ;  /* 0x0000056000007945 */ /* 0x000fe80003800200 */
[----:B-1----:R-:W-:Y:S01]  /*0130*/  IMAD R0, R7, UR6, R0 ;  /* 0x0000000607007c24 */ /* 0x002fe2000f8e0200 */
[----:B--2---:R-:W-:-:S13]  /*0140*/  ISETP.GT.AND P0, PT, R2, 0x60, PT ;  /* 0x000000600200780c */ /* 0x004fda0003f04270 */
[----:B------:R-:W-:Y:S05]  /*0150*/  @P0 BRA `(.L_x_55) ;  /* 0x0000000000380947 */ /* 0x000fea0003800000 */
        /* <DEDUP_REMOVED lines=9> */
.L_x_56:
[----:B------:R-:W-:-:S05]  /*01f0*/  VIADD R2, R2, 0xffffffac ;  /* 0xffffffac02027836 */ /* 0x000fca0000000000 */
[----:B------:R-:W-:-:S04]  /*0200*/  LOP3.LUT R2, R2, 0xffff, RZ, 0xc0, !PT ;  /* 0x0000ffff02027812 */ /* 0x000fc800078ec0ff */
[----:B------:R-:W-:-:S13]  /*0210*/  ISETP.GE.U32.AND P0, PT, R2, 0x2, PT ;  /* 0x000000020200780c */ /* 0x000fda0003f06070 */
[----:B------:R-:W-:Y:S05]  /*0220*/  @!P0 BRA `(.L_x_61) ;  /* 0x0000000400148947 */ /* 0x000fea0003800000 */
[----:B------:R-:W-:Y:S05]  /*0230*/  BRA `(.L_x_60) ;  /* 0x0000000000d87947 */ /* 0x000fea0003800000 */
.L_x_55:
        /* <DEDUP_REMOVED lines=8> */
.L_x_59:
[----:B------:R-:W0:Y:S01]  /*02c0*/  LDC.64 R8, c[0x0][0x390] ;  /* 0x0000e400ff087b82 */ /* 0x000e220000000a00 */
[C---:B------:R-:W-:Y:S01]  /*02d0*/  IADD3 R5, PT, PT, R0.reuse, 0x1, RZ ;  /* 0x0000000100057810 */ /* 0x040fe20007ffe0ff */
[C---:B------:R-:W-:Y:S01]  /*02e0*/  VIADD R7, R0.reuse, 0x2 ;  /* 0x0000000200077836 */ /* 0x040fe20000000000 */
[C---:B------:R-:W-:Y:S01]  /*02f0*/  IADD3 R11, PT, PT, R0.reuse, 0x3, RZ ;  /* 0x00000003000b7810 */ /* 0x040fe20007ffe0ff */
[----:B------:R-:W-:Y:S02]  /*0300*/  IMAD.MOV.U32 R13, RZ, RZ, 0x3f800000 ;  /* 0x3f800000ff0d7424 */ /* 0x000fe400078e00ff */
[----:B0-----:R-:W-:-:S04]  /*0310*/  IMAD.WIDE.U32 R2, R0, 0x4, R8 ;  /* 0x0000000400027825 */ /* 0x001fc800078e0008 */
[--C-:B------:R-:W-:Y:S01]  /*0320*/  IMAD.WIDE.U32 R4, R5, 0x4, R8.reuse ;  /* 0x0000000405047825 */ /* 0x100fe200078e0008 */
[----:B------:R-:W-:Y:S03]  /*0330*/  STG.E desc[UR4][R2.64], RZ ;  /* 0x000000ff02007986 */ /* 0x000fe6000c101904 */
[--C-:B------:R-:W-:Y:S01]  /*0340*/  IMAD.WIDE.U32 R6, R7, 0x4, R8.reuse ;  /* 0x0000000407067825 */ /* 0x100fe200078e0008 */
[----:B------:R-:W-:Y:S03]  /*0350*/  STG.E desc[UR4][R4.64], RZ ;  /* 0x000000ff04007986 */ /* 0x000fe6000c101904 */
[----:B------:R-:W-:Y:S01]  /*0360*/  IMAD.WIDE.U32 R8, R11, 0x4, R8 ;  /* 0x000000040b087825 */ /* 0x000fe200078e0008 */
[----:B------:R-:W-:Y:S04]  /*0370*/  STG.E desc[UR4][R6.64], R13 ;  /* 0x0000000d06007986 */ /* 0x000fe8000c101904 */
[----:B------:R-:W-:Y:S01]  /*0380*/  STG.E desc[UR4][R8.64], RZ ;  /* 0x000000ff08007986 */ /* 0x000fe2000c101904 */
[----:B------:R-:W-:Y:S05]  /*0390*/  EXIT ;  /* 0x000000000000794d */ /* 0x000fea0003800000 */
.L_x_58:
[----:B------:R-:W0:Y:S01]  /*03a0*/  LDC.64 R2, c[0x0][0x390] ;  /* 0x0000e400ff027b82 */ /* 0x000e220000000a00 */
[C---:B------:R-:W-:Y:S01]  /*03b0*/  IADD3 R7, PT, PT, R0.reuse, 0x1, RZ ;  /* 0x0000000100077810 */ /* 0x040fe20007ffe0ff */
[C---:B------:R-:W-:Y:S01]  /*03c0*/  VIADD R13, R0.reuse, 0x3 ;  /* 0x00000003000d7836 */ /* 0x040fe20000000000 */
[C---:B------:R-:W-:Y:S01]  /*03d0*/  IADD3 R9, PT, PT, R0.reuse, 0x2, RZ ;  /* 0x0000000200097810 */ /* 0x040fe20007ffe0ff */
[----:B------:R-:W-:Y:S02]  /*03e0*/  HFMA2 R11, -RZ, RZ, 1.875, 0 ;  /* 0x3f800000ff0b7431 */ /* 0x000fe400000001ff */
[----:B0-----:R-:W-:-:S04]  /*03f0*/  IMAD.WIDE.U32 R4, R0, 0x4, R2 ;  /* 0x0000000400047825 */ /* 0x001fc800078e0002 */
[--C-:B------:R-:W-:Y:S01]  /*0400*/  IMAD.WIDE.U32 R6, R7, 0x4, R2.reuse ;  /* 0x0000000407067825 */ /* 0x100fe200078e0002 */
[----:B------:R-:W-:Y:S03]  /*0410*/  STG.E desc[UR4][R4.64], RZ ;  /* 0x000000ff04007986 */ /* 0x000fe6000c101904 */
[--C-:B------:R-:W-:Y:S01]  /*0420*/  IMAD.WIDE.U32 R8, R9, 0x4, R2.reuse ;  /* 0x0000000409087825 */ /* 0x100fe200078e0002 */
[----:B------:R-:W-:Y:S03]  /*0430*/  STG.E desc[UR4][R6.64], R11 ;  /* 0x0000000b06007986 */ /* 0x000fe6000c101904 */
[----:B------:R-:W-:Y:S01]  /*0440*/  IMAD.WIDE.U32 R2, R13, 0x4, R2 ;  /* 0x000000040d027825 */ /* 0x000fe200078e0002 */
[----:B------:R-:W-:Y:S04]  /*0450*/  STG.E desc[UR4][R8.64], RZ ;  /* 0x000000ff08007986 */ /* 0x000fe8000c101904 */
[----:B------:R-:W-:Y:S01]  /*0460*/  STG.E desc[UR4][R2.64], RZ ;  /* 0x000000ff02007986 */ /* 0x000fe2000c101904 */
[----:B------:R-:W-:Y:S05]  /*0470*/  EXIT ;  /* 0x000000000000794d */ /* 0x000fea0003800000 */
.L_x_57:
[----:B------:R-:W0:Y:S01]  /*0480*/  LDC.64 R2, c[0x0][0x390] ;  /* 0x0000e400ff027b82 */ /* 0x000e220000000a00 */
[C---:B------:R-:W-:Y:S01]  /*0490*/  IADD3 R7, PT, PT, R0.reuse, 0x1, RZ ;  /* 0x0000000100077810 */ /* 0x040fe20007ffe0ff */
[C---:B------:R-:W-:Y:S01]  /*04a0*/  VIADD R9, R0.reuse, 0x2 ;  /* 0x0000000200097836 */ /* 0x040fe20000000000 */
[C---:B------:R-:W-:Y:S02]  /*04b0*/  IADD3 R13, PT, PT, R0.reuse, 0x3, RZ ;  /* 0x00000003000d7810 */ /* 0x040fe40007ffe0ff */
[----:B------:R-:W-:Y:S01]  /*04c0*/  MOV R11, 0x3f800000 ;  /* 0x3f800000000b7802 */ /* 0x000fe20000000f00 */
[----:B0-----:R-:W-:-:S04]  /*04d0*/  IMAD.WIDE.U32 R4, R0, 0x4, R2 ;  /* 0x0000000400047825 */ /* 0x001fc800078e0002 */
[--C-:B------:R-:W-:Y:S01]  /*04e0*/  IMAD.WIDE.U32 R6, R7, 0x4, R2.reuse ;  /* 0x0000000407067825 */ /* 0x100fe200078e0002 */
[----:B------:R-:W-:Y:S03]  /*04f0*/  STG.E desc[UR4][R4.64], R11 ;  /* 0x0000000b04007986 */ /* 0x000fe6000c101904 */
[--C-:B------:R-:W-:Y:S01]  /*0500*/  IMAD.WIDE.U32 R8, R9, 0x4, R2.reuse ;  /* 0x0000000409087825 */ /* 0x100fe200078e0002 */
[----:B------:R-:W-:Y:S03]  /*0510*/  STG.E desc[UR4][R6.64], RZ ;  /* 0x000000ff06007986 */ /* 0x000fe6000c101904 */
[----:B------:R-:W-:Y:S01]  /*0520*/  IMAD.WIDE.U32 R2, R13, 0x4, R2 ;  /* 0x000000040d027825 */ /* 0x000fe200078e0002 */
[----:B------:R-:W-:Y:S04]  /*0530*/  STG.E desc[UR4][R8.64], RZ ;  /* 0x000000ff08007986 */ /* 0x000fe8000c101904 */
[----:B------:R-:W-:Y:S01]  /*0540*/  STG.E desc[UR4][R2.64], RZ ;  /* 0x000000ff02007986 */ /* 0x000fe2000c101904 */
[----:B------:R-:W-:Y:S05]  /*0550*/  EXIT ;  /* 0x000000000000794d */ /* 0x000fea0003800000 */
.L_x_62:
[----:B------:R-:W-:-:S05]  /*0560*/  VIADD R2, R2, 0xffffff8c ;  /* 0xffffff8c02027836 */ /* 0x000fca0000000000 */
[----:B------:R-:W-:-:S04]  /*0570*/  LOP3.LUT R2, R2, 0xffff, RZ, 0xc0, !PT ;  /* 0x0000ffff02027812 */ /* 0x000fc800078ec0ff */
[----:B------:R-:W-:-:S13]  /*0580*/  ISETP.GE.U32.AND P0, PT, R2, 0x2, PT ;  /* 0x000000020200780c */ /* 0x000fda0003f06070 */
[----:B------:R-:W-:Y:S05]  /*0590*/  @!P0 BRA `(.L_x_61) ;  /* 0x0000000000388947 */ /* 0x000fea0003800000 */
.L_x_60:
[----:B------:R-:W0:Y:S01]  /*05a0*/  LDC.64 R2, c[0x0][0x390] ;  /* 0x0000e400ff027b82 */ /* 0x000e220000000a00 */
[C---:B------:R-:W-:Y:S01]  /*05b0*/  IADD3 R7, PT, PT, R0.reuse, 0x1, RZ ;  /* 0x0000000100077810 */ /* 0x040fe20007ffe0ff */
[----:B------:R-:W-:Y:S01]  /*05c0*/  HFMA2 R11, -RZ, RZ, 1.625, 0 ;  /* 0x3e800000ff0b7431 */ /* 0x000fe200000001ff */
[C---:B------:R-:W-:Y:S01]  /*05d0*/  IADD3 R9, PT, PT, R0.reuse, 0x2, RZ ;  /* 0x0000000200097810 */ /* 0x040fe20007ffe0ff */
[C---:B------:R-:W-:Y:S02]  /*05e0*/  VIADD R13, R0.reuse, 0x3 ;  /* 0x00000003000d7836 */ /* 0x040fe40000000000 */
[----:B0-----:R-:W-:-:S04]  /*05f0*/  IMAD.WIDE.U32 R4, R0, 0x4, R2 ;  /* 0x0000000400047825 */ /* 0x001fc800078e0002 */
[--C-:B------:R-:W-:Y:S01]  /*0600*/  IMAD.WIDE.U32 R6, R7, 0x4, R2.reuse ;  /* 0x0000000407067825 */ /* 0x100fe200078e0002 */
[----:B------:R-:W-:Y:S03]  /*0610*/  STG.E desc[UR4][R4.64], R11 ;  /* 0x0000000b04007986 */ /* 0x000fe6000c101904 */
[--C-:B------:R-:W-:Y:S01]  /*0620*/  IMAD.WIDE.U32 R8, R9, 0x4, R2.reuse ;  /* 0x0000000409087825 */ /* 0x100fe200078e0002 */
[----:B------:R-:W-:Y:S03]  /*0630*/  STG.E desc[UR4][R6.64], R11 ;  /* 0x0000000b06007986 */ /* 0x000fe6000c101904 */
[----:B------:R-:W-:Y:S01]  /*0640*/  IMAD.WIDE.U32 R2, R13, 0x4, R2 ;  /* 0x000000040d027825 */ /* 0x000fe200078e0002 */
[----:B------:R-:W-:Y:S04]  /*0650*/  STG.E desc[UR4][R8.64], R11 ;  /* 0x0000000b08007986 */ /* 0x000fe8000c101904 */
[----:B------:R-:W-:Y:S01]  /*0660*/  STG.E desc[UR4][R2.64], R11 ;  /* 0x0000000b02007986 */ /* 0x000fe2000c101904 */
[----:B------:R-:W-:Y:S05]  /*0670*/  EXIT ;  /* 0x000000000000794d */ /* 0x000fea0003800000 */
.L_x_61:
[----:B------:R-:W-:Y:S05]  /*0680*/  BSYNC.RECONVERGENT B0 ;  /* 0x0000000000007941 */ /* 0x000fea0003800200 */
.L_x_54:
[----:B------:R-:W0:Y:S01]  /*0690*/  LDC.64 R2, c[0x0][0x390] ;  /* 0x0000e400ff027b82 */ /* 0x000e220000000a00 */
[C---:B------:R-:W-:Y:S01]  /*06a0*/  IADD3 R7, PT, PT, R0.reuse, 0x1, RZ ;  /* 0x0000000100077810 */ /* 0x040fe20007ffe0ff */
[C---:B------:R-:W-:Y:S01]  /*06b0*/  VIADD R9, R0.reuse, 0x2 ;  /* 0x0000000200097836 */ /* 0x040fe20000000000 */
[C---:B------:R-:W-:Y:S01]  /*06c0*/  IADD3 R11, PT, PT, R0.reuse, 0x3, RZ ;  /* 0x00000003000b7810 */ /* 0x040fe20007ffe0ff */
[----:B0-----:R-:W-:-:S04]  /*06d0*/  IMAD.WIDE.U32 R4, R0, 0x4, R2 ;  /* 0x0000000400047825 */ /* 0x001fc800078e0002 */
[--C-:B------:R-:W-:Y:S01]  /*06e0*/  IMAD.WIDE.U32 R6, R7, 0x4, R2.reuse ;  /* 0x0000000407067825 */ /* 0x100fe200078e0002 */
[----:B------:R-:W-:Y:S03]  /*06f0*/  STG.E desc[UR4][R4.64], RZ ;  /* 0x000000ff04007986 */ /* 0x000fe6000c101904 */
[--C-:B------:R-:W-:Y:S01]  /*0700*/  IMAD.WIDE.U32 R8, R9, 0x4, R2.reuse ;  /* 0x0000000409087825 */ /* 0x100fe200078e0002 */
[----:B------:R-:W-:Y:S03]  /*0710*/  STG.E desc[UR4][R6.64], RZ ;  /* 0x000000ff06007986 */ /* 0x000fe6000c101904 */
[----:B------:R-:W-:Y:S01]  /*0720*/  IMAD.WIDE.U32 R2, R11, 0x4, R2 ;  /* 0x000000040b027825 */ /* 0x000fe200078e0002 */
[----:B------:R-:W-:Y:S01]  /*0730*/  MOV R11, 0x3f800000 ;  /* 0x3f800000000b7802 */ /* 0x000fe20000000f00 */
[----:B------:R-:W-:Y:S04]  /*0740*/  STG.E desc[UR4][R8.64], RZ ;  /* 0x000000ff08007986 */ /* 0x000fe8000c101904 */
[----:B------:R-:W-:Y:S01]  /*0750*/  STG.E desc[UR4][R2.64], R11 ;  /* 0x0000000b02007986 */ /* 0x000fe2000c101904 */
[----:B------:R-:W-:Y:S05]  /*0760*/  EXIT ;  /* 0x000000000000794d */ /* 0x000fea0003800000 */
.L_x_63:
        /* <DEDUP_REMOVED lines=9> */
.L_x_88:


//--------------------- .nv.shared._ZN3cub18CUB_300001_SM_10006detail11EmptyKernelIvEEvv --------------------------
	.section	.nv.shared._ZN3cub18CUB_300001_SM_10006detail11EmptyKernelIvEEvv,"aw",@nobits
	.sectionflags	@""
	.align	16
	.zero		1024


//--------------------- .nv.shared.reserved.0     --------------------------
	.section	.nv.shared.reserved.0,"aw",@nobits
	.weak		__nv_reservedSMEM_offset_0_alias
	.size		__nv_reservedSMEM_offset_0_alias, 0, 64
	.other		__nv_reservedSMEM_offset_0_alias,@"STO_CUDA_RESERVED_SHARED STV_DEFAULT"
__nv_reservedSMEM_offset_0_alias:
	.zero		0
	.zero		64


//--------------------- .nv.global                --------------------------
	.section	.nv.global,"aw",@nobits
.nv.global:
	.type		_ZN34_INTERNAL_432326ae_4_k_cu_6b0d1eaf6thrust24THRUST_300001_SM_1000_NS3seqE,@object
	.size		_ZN34_INTERNAL_432326ae_4_k_cu_6b0d1eaf6thrust24THRUST_300001_SM_1000_NS3seqE,(_ZN34_INTERNAL_432326ae_4_k_cu_6b0d1eaf4cuda3std3__48in_placeE - _ZN34_INTERNAL_432326ae_4_k_cu_6b0d1eaf6thrust24THRUST_300001_SM_1000_NS3seqE)
_ZN34_INTERNAL_432326ae_4_k_cu_6b0d1eaf6thrust24THRUST_300001_SM_1000_NS3seqE:
	.zero		1
	.type		_ZN34_INTERNAL_432326ae_4_k_cu_6b0d1eaf4cuda3std3__48in_placeE,@object
	.size		_ZN34_INTERNAL_432326ae_4_k_cu_6b0d1eaf4cuda3std3__48in_placeE,(_ZN34_INTERNAL_432326ae_4_k_cu_6b0d1eaf4cuda3std6ranges3__45__cpo4sizeE - _ZN34_INTERNAL_432326ae_4_k_cu_6b0d1eaf4cuda3std3__48in_placeE)
_ZN34_INTERNAL_432326ae_4_k_cu_6b0d1eaf4cuda3std3__48in_placeE:
	.zero		1
	.type		_ZN34_INTERNAL_432326ae_4_k_cu_6b0d1eaf4cuda3std6ranges3__45__cpo4sizeE,@object
	.size		_ZN34_INTERNAL_432326ae_4_k_cu_6b0d1eaf4cuda3std6ranges3__45__cpo4sizeE,(_ZN34_INTERNAL_432326ae_4_k_cu_6b0d1eaf6thrust24THRUST_300001_SM_1000_NS12placeholders2_3E - _ZN34_INTERNAL_432326ae_4_k_cu_6b0d1eaf4cuda3std6ranges3__45__cpo4sizeE)
_ZN34_INTERNAL_432326ae_4_k_cu_6b0d1eaf4cuda3std6ranges3__45__cpo4sizeE:
	.zero		1
	.type		_ZN34_INTERNAL_432326ae_4_k_cu_6b0d1eaf6thrust24THRUST_300001_SM_1000_NS12placeholders2_3E,@object
	.size		_ZN34_INTERNAL_432326ae_4_k_cu_6b0d1eaf6thrust24THRUST_300001_SM_1000_NS12placeholders2_3E,(_ZN34_INTERNAL_432326ae_4_k_cu_6b0d1eaf4cuda3std3__45__cpo6cbeginE - _ZN34_INTERNAL_432326ae_4_k_cu_6b0d1eaf6thrust24THRUST_300001_SM_1000_NS12placeholders2_3E)
_ZN34_INTERNAL_432326ae_4_k_cu_6b0d1eaf6thrust24THRUST_300001_SM_1000_NS12placeholders2_3E:
	.zero		1
	.type		_ZN34_INTERNAL_432326ae_4_k_cu_6b0d1eaf4cuda3std3__45__cpo6cbeginE,@object
	.size		_ZN34_INTERNAL_432326ae_4_k_cu_6b0d1eaf4cuda3std3__45__cpo6cbeginE,(_ZN34_INTERNAL_432326ae_4_k_cu_6b0d1eaf4cuda3std6ranges3__45__cpo6cbeginE - _ZN34_INTERNAL_432326ae_4_k_cu_6b0d1eaf4cuda3std3__45__cpo6cbeginE)
_ZN34_INTERNAL_432326ae_4_k_cu_6b0d1eaf4cuda3std3__45__cpo6cbeginE:
	.zero		1
	.type		_ZN34_INTERNAL_432326ae_4_k_cu_6b0d1eaf4cuda3std6ranges3__45__cpo6cbeginE,@object
	.size		_ZN34_INTERNAL_432326ae_4_k_cu_6b0d1eaf4cuda3std6ranges3__45__cpo6cbeginE,(_ZN34_INTERNAL_432326ae_4_k_cu_6b0d1eaf6thrust24THRUST_300001_SM_1000_NS12placeholders2_7E - _ZN34_INTERNAL_432326ae_4_k_cu_6b0d1eaf4cuda3std6ranges3__45__cpo6cbeginE)
_ZN34_INTERNAL_432326ae_4_k_cu_6b0d1eaf4cuda3std6ranges3__45__cpo6cbeginE:
	.zero		1
	.type		_ZN34_INTERNAL_432326ae_4_k_cu_6b0d1eaf6thrust24THRUST_300001_SM_1000_NS12placeholders2_7E,@object
	.size		_ZN34_INTERNAL_432326ae_4_k_cu_6b0d1eaf6thrust24THRUST_300001_SM_1000_NS12placeholders2_7E,(_ZN34_INTERNAL_432326ae_4_k_cu_6b0d1eaf4cuda3std3__45__cpo7crbeginE - _ZN34_INTERNAL_432326ae_4_k_cu_6b0d1eaf6thrust24THRUST_300001_SM_1000_NS12placeholders2_7E)
_ZN34_INTERNAL_432326ae_4_k_cu_6b0d1eaf6thrust24THRUST_300001_SM_1000_NS12placeholders2_7E:
	.zero		1
	.type		_ZN34_INTERNAL_432326ae_4_k_cu_6b0d1eaf4cuda3std3__45__cpo7crbeginE,@object
	.size		_ZN34_INTERNAL_432326ae_4_k_cu_6b0d1eaf4cuda3std3__45__cpo7crbeginE,(_ZN34_INTERNAL_432326ae_4_k_cu_6b0d1eaf4cuda3std6ranges3__45__cpo4nextE - _ZN34_INTERNAL_432326ae_4_k_cu_6b0d1eaf4cuda3std3__45__cpo7crbeginE)
_ZN34_INTERNAL_432326ae_4_k_cu_6b0d1eaf4cuda3std3__45__cpo7crbeginE:
	.zero		1
	.type		_ZN34_INTERNAL_432326ae_4_k_cu_6b0d1eaf4cuda3std6ranges3__45__cpo4nextE,@object
	.size		_ZN34_INTERNAL_432326ae_4_k_cu_6b0d1eaf4cuda3std6ranges3__45__cpo4nextE,(_ZN34_INTERNAL_432326ae_4_k_cu_6b0d1eaf4cuda3std6ranges3__45__cpo4swapE - _ZN34_INTERNAL_432326ae_4_k_cu_6b0d1eaf4cuda3std6ranges3__45__cpo4nextE)
_ZN34_INTERNAL_432326ae_4_k_cu_6b0d1eaf4cuda3std6ranges3__45__cpo4nextE:
	.zero		1
	.type		_ZN34_INTERNAL_432326ae_4_k_cu_6b0d1eaf4cuda3std6ranges3__45__cpo4swapE,@object
	.size		_ZN34_INTERNAL_432326ae_4_k_cu_6b0d1eaf4cuda3std6ranges3__45__cpo4swapE,(_ZN34_INTERNAL_432326ae_4_k_cu_6b0d1eaf6thrust24THRUST_300001_SM_1000_NS8cuda_cub10par_nosyncE - _ZN34_INTERNAL_432326ae_4_k_cu_6b0d1eaf4cuda3std6ranges3__45__cpo4swapE)
_ZN34_INTERNAL_432326ae_4_k_cu_6b0d1eaf4cuda3std6ranges3__45__cpo4swapE:
	.zero		1
	.type		_ZN34_INTERNAL_432326ae_4_k_cu_6b0d1eaf6thrust24THRUST_300001_SM_1000_NS8cuda_cub10par_nosyncE,@object
	.size		_ZN34_INTERNAL_432326ae_4_k_cu_6b0d1eaf6thrust24THRUST_300001_SM_1000_NS8cuda_cub10par_nosyncE,(_ZN34_INTERNAL_432326ae_4_k_cu_6b0d1eaf6thrust24THRUST_300001_SM_1000_NS12placeholders2_9E - _ZN34_INTERNAL_432326ae_4_k_cu_6b0d1eaf6thrust24THRUST_300001_SM_1000_NS8cuda_cub10par_nosyncE)
_ZN34_INTERNAL_432326ae_4_k_cu_6b0d1eaf6thrust24THRUST_300001_SM_1000_NS8cuda_cub10par_nosyncE:
	.zero		1
	.type		_ZN34_INTERNAL_432326ae_4_k_cu_6b0d1eaf6thrust24THRUST_300001_SM_1000_NS12placeholders2_9E,@object
	.size		_ZN34_INTERNAL_432326ae_4_k_cu_6b0d1eaf6thrust24THRUST_300001_SM_1000_NS12placeholders2_9E,(_ZN34_INTERNAL_432326ae_4_k_cu_6b0d1eaf4cuda3std3__436_GLOBAL__N__432326ae_4_k_cu_6b0d1eaf6ignoreE - _ZN34_INTERNAL_432326ae_4_k_cu_6b0d1eaf6thrust24THRUST_300001_SM_1000_NS12placeholders2_9E)
_ZN34_INTERNAL_432326ae_4_k_cu_6b0d1eaf6thrust24THRUST_300001_SM_1000_NS12placeholders2_9E:
	.zero		1
	.type		_ZN34_INTERNAL_432326ae_4_k_cu_6b0d1eaf4cuda3std3__436_GLOBAL__N__432326ae_4_k_cu_6b0d1eaf6ignoreE,@object
	.size		_ZN34_INTERNAL_432326ae_4_k_cu_6b0d1eaf4cuda3std3__436_GLOBAL__N__432326ae_4_k_cu_6b0d1eaf6ignoreE,(_ZN34_INTERNAL_432326ae_4_k_cu_6b0d1eaf4cuda3std6ranges3__45__cpo4dataE - _ZN34_INTERNAL_432326ae_4_k_cu_6b0d1eaf4cuda3std3__436_GLOBAL__N__432326ae_4_k_cu_6b0d1eaf6ignoreE)
_ZN34_INTERNAL_432326ae_4_k_cu_6b0d1eaf4cuda3std3__436_GLOBAL__N__432326ae_4_k_cu_6b0d1eaf6ignoreE:
	.zero		1
	.type		_ZN34_INTERNAL_432326ae_4_k_cu_6b0d1eaf4cuda3std6ranges3__45__cpo4dataE,@object
	.size		_ZN34_INTERNAL_432326ae_4_k_cu_6b0d1eaf4cuda3std6ranges3__45__cpo4dataE,(_ZN34_INTERNAL_432326ae_4_k_cu_6b0d1eaf6thrust24THRUST_300001_SM_1000_NS12placeholders2_1E - _ZN34_INTERNAL_432326ae_4_k_cu_6b0d1eaf4cuda3std6ranges3__45__cpo4dataE)
_ZN34_INTERNAL_432326ae_4_k_cu_6b0d1eaf4cuda3std6ranges3__45__cpo4dataE:
	.zero		1
	.type		_ZN34_INTERNAL_432326ae_4_k_cu_6b0d1eaf6thrust24THRUST_300001_SM_1000_NS12placeholders2_1E,@object
	.size		_ZN34_INTERNAL_432326ae_4_k_cu_6b0d1eaf6thrust24THRUST_300001_SM_1000_NS12placeholders2_1E,(_ZN34_INTERNAL_432326ae_4_k_cu_6b0d1eaf4cuda3std3__45__cpo5beginE - _ZN34_INTERNAL_432326ae_4_k_cu_6b0d1eaf6thrust24THRUST_300001_SM_1000_NS12placeholders2_1E)
_ZN34_INTERNAL_432326ae_4_k_cu_6b0d1eaf6thrust24THRUST_300001_SM_1000_NS12placeholders2_1E:
	.zero		1
	.type		_ZN34_INTERNAL_432326ae_4_k_cu_6b0d1eaf4cuda3std3__45__cpo5beginE,@object
	.size		_ZN34_INTERNAL_432326ae_4_k_cu_6b0d1eaf4cuda3std3__45__cpo5beginE,(_ZN34_INTERNAL_432326ae_4_k_cu_6b0d1eaf4cuda3std6ranges3__45__cpo5beginE - _ZN34_INTERNAL_432326ae_4_k_cu_6b0d1eaf4cuda3std3__45__cpo5beginE)
_ZN34_INTERNAL_432326ae_4_k_cu_6b0d1eaf4cuda3std3__45__cpo5beginE:
	.zero		1
	.type		_ZN34_INTERNAL_432326ae_4_k_cu_6b0d1eaf4cuda3std6ranges3__45__cpo5beginE,@object
	.size		_ZN34_INTERNAL_432326ae_4_k_cu_6b0d1eaf4cuda3std6ranges3__45__cpo5beginE,(_ZN34_INTERNAL_432326ae_4_k_cu_6b0d1eaf6thrust24THRUST_300001_SM_1000_NS12placeholders2_5E - _ZN34_INTERNAL_432326ae_4_k_cu_6b0d1eaf4cuda3std6ranges3__45__cpo5beginE)
_ZN34_INTERNAL_432326ae_4_k_cu_6b0d1eaf4cuda3std6ranges3__45__cpo5beginE:
	.zero		1
	.type		_ZN34_INTERNAL_432326ae_4_k_cu_6b0d1eaf6thrust24THRUST_300001_SM_1000_NS12placeholders2_5E,@object
	.size		_ZN34_INTERNAL_432326ae_4_k_cu_6b0d1eaf6thrust24THRUST_300001_SM_1000_NS12placeholders2_5E,(_ZN34_INTERNAL_432326ae_4_k_cu_6b0d1eaf4cuda3std3__45__cpo6rbeginE - _ZN34_INTERNAL_432326ae_4_k_cu_6b0d1eaf6thrust24THRUST_300001_SM_1000_NS12placeholders2_5E)
_ZN34_INTERNAL_432326ae_4_k_cu_6b0d1eaf6thrust24THRUST_300001_SM_1000_NS12placeholders2_5E:
	.zero		1
	.type		_ZN34_INTERNAL_432326ae_4_k_cu_6b0d1eaf4cuda3std3__45__cpo6rbeginE,@object
	.size		_ZN34_INTERNAL_432326ae_4_k_cu_6b0d1eaf4cuda3std3__45__cpo6rbeginE,(_ZN34_INTERNAL_432326ae_4_k_cu_6b0d1eaf4cuda3std6ranges3__45__cpo7advanceE - _ZN34_INTERNAL_432326ae_4_k_cu_6b0d1eaf4cuda3std3__45__cpo6rbeginE)
_ZN34_INTERNAL_432326ae_4_k_cu_6b0d1eaf4cuda3std3__45__cpo6rbeginE:
	.zero		1
	.type		_ZN34_INTERNAL_432326ae_4_k_cu_6b0d1eaf4cuda3std6ranges3__45__cpo7advanceE,@object
	.size		_ZN34_INTERNAL_432326ae_4_k_cu_6b0d1eaf4cuda3std6ranges3__45__cpo7advanceE,(_ZN34_INTERNAL_432326ae_4_k_cu_6b0d1eaf4cuda3std3__47nulloptE - _ZN34_INTERNAL_432326ae_4_k_cu_6b0d1eaf4cuda3std6ranges3__45__cpo7advanceE)
_ZN34_INTERNAL_432326ae_4_k_cu_6b0d1eaf4cuda3std6ranges3__45__cpo7advanceE:
	.zero		1
	.type		_ZN34_INTERNAL_432326ae_4_k_cu_6b0d1eaf4cuda3std3__47nulloptE,@object
	.size		_ZN34_INTERNAL_432326ae_4_k_cu_6b0d1eaf4cuda3std3__47nulloptE,(_ZN34_INTERNAL_432326ae_4_k_cu_6b0d1eaf4cuda3std6ranges3__45__cpo8distanceE - _ZN34_INTERNAL_432326ae_4_k_cu_6b0d1eaf4cuda3std3__47nulloptE)
_ZN34_INTERNAL_432326ae_4_k_cu_6b0d1eaf4cuda3std3__47nulloptE:
	.zero		1
	.type		_ZN34_INTERNAL_432326ae_4_k_cu_6b0d1eaf4cuda3std6ranges3__45__cpo8distanceE,@object
	.size		_ZN34_INTERNAL_432326ae_4_k_cu_6b0d1eaf4cuda3std6ranges3__45__cpo8distanceE,(_ZN34_INTERNAL_432326ae_4_k_cu_6b0d1eaf6thrust24THRUST_300001_SM_1000_NS12placeholders3_10E - _ZN34_INTERNAL_432326ae_4_k_cu_6b0d1eaf4cuda3std6ranges3__45__cpo8distanceE)
_ZN34_INTERNAL_432326ae_4_k_cu_6b0d1eaf4cuda3std6ranges3__45__cpo8distanceE:
	.zero		1
	.type		_ZN34_INTERNAL_432326ae_4_k_cu_6b0d1eaf6thrust24THRUST_300001_SM_1000_NS12placeholders3_10E,@object
	.size		_ZN34_INTERNAL_432326ae_4_k_cu_6b0d1eaf6thrust24THRUST_300001_SM_1000_NS12placeholders3_10E,(_ZN34_INTERNAL_432326ae_4_k_cu_6b0d1eaf4cuda3std3__419piecewise_constructE - _ZN34_INTERNAL_432326ae_4_k_cu_6b0d1eaf6thrust24THRUST_300001_SM_1000_NS12placeholders3_10E)
_ZN34_INTERNAL_432326ae_4_k_cu_6b0d1eaf6thrust24THRUST_300001_SM_1000_NS12placeholders3_10E:
	.zero		1
	.type		_ZN34_INTERNAL_432326ae_4_k_cu_6b0d1eaf4cuda3std3__419piecewise_constructE,@object
	.size		_ZN34_INTERNAL_432326ae_4_k_cu_6b0d1eaf4cuda3std3__419piecewise_constructE,(_ZN34_INTERNAL_432326ae_4_k_cu_6b0d1eaf4cuda3std6ranges3__45__cpo5cdataE - _ZN34_INTERNAL_432326ae_4_k_cu_6b0d1eaf4cuda3std3__419piecewise_constructE)
_ZN34_INTERNAL_432326ae_4_k_cu_6b0d1eaf4cuda3std3__419piecewise_constructE:
	.zero		1
	.type		_ZN34_INTERNAL_432326ae_4_k_cu_6b0d1eaf4cuda3std6ranges3__45__cpo5cdataE,@object
	.size		_ZN34_INTERNAL_432326ae_4_k_cu_6b0d1eaf4cuda3std6ranges3__45__cpo5cdataE,(_ZN34_INTERNAL_432326ae_4_k_cu_6b0d1eaf6thrust24THRUST_300001_SM_1000_NS12placeholders2_2E - _ZN34_INTERNAL_432326ae_4_k_cu_6b0d1eaf4cuda3std6ranges3__45__cpo5cdataE)
_ZN34_INTERNAL_432326ae_4_k_cu_6b0d1eaf4cuda3std6ranges3__45__cpo5cdataE:
	.zero		1
	.type		_ZN34_INTERNAL_432326ae_4_k_cu_6b0d1eaf6thrust24THRUST_300001_SM_1000_NS12placeholders2_2E,@object
	.size		_ZN34_INTERNAL_432326ae_4_k_cu_6b0d1eaf6thrust24THRUST_300001_SM_1000_NS12placeholders2_2E,(_ZN34_INTERNAL_432326ae_4_k_cu_6b0d1eaf4cuda3std3__45__cpo3endE - _ZN34_INTERNAL_432326ae_4_k_cu_6b0d1eaf6thrust24THRUST_300001_SM_1000_NS12placeholders2_2E)
_ZN34_INTERNAL_432326ae_4_k_cu_6b0d1eaf6thrust24THRUST_300001_SM_1000_NS12placeholders2_2E:
	.zero		1
	.type		_ZN34_INTERNAL_432326ae_4_k_cu_6b0d1eaf4cuda3std3__45__cpo3endE,@object
	.size		_ZN34_INTERNAL_432326ae_4_k_cu_6b0d1eaf4cuda3std3__45__cpo3endE,(_ZN34_INTERNAL_432326ae_4_k_cu_6b0d1eaf4cuda3std6ranges3__45__cpo3endE - _ZN34_INTERNAL_432326ae_4_k_cu_6b0d1eaf4cuda3std3__45__cpo3endE)
_ZN34_INTERNAL_432326ae_4_k_cu_6b0d1eaf4cuda3std3__45__cpo3endE:
	.zero		1
	.type		_ZN34_INTERNAL_432326ae_4_k_cu_6b0d1eaf4cuda3std6ranges3__45__cpo3endE,@object
	.size		_ZN34_INTERNAL_432326ae_4_k_cu_6b0d1eaf4cuda3std6ranges3__45__cpo3endE,(_ZN34_INTERNAL_432326ae_4_k_cu_6b0d1eaf6thrust24THRUST_300001_SM_1000_NS12placeholders2_6E - _ZN34_INTERNAL_432326ae_4_k_cu_6b0d1eaf4cuda3std6ranges3__45__cpo3endE)
_ZN34_INTERNAL_432326ae_4_k_cu_6b0d1eaf4cuda3std6ranges3__45__cpo3endE:
	.zero		1
	.type		_ZN34_INTERNAL_432326ae_4_k_cu_6b0d1eaf6thrust24THRUST_300001_SM_1000_NS12placeholders2_6E,@object
	.size		_ZN34_INTERNAL_432326ae_4_k_cu_6b0d1eaf6thrust24THRUST_300001_SM_1000_NS12placeholders2_6E,(_ZN34_INTERNAL_432326ae_4_k_cu_6b0d1eaf4cuda3std3__45__cpo4rendE - _ZN34_INTERNAL_432326ae_4_k_cu_6b0d1eaf6thrust24THRUST_300001_SM_1000_NS12placeholders2_6E)
_ZN34_INTERNAL_432326ae_4_k_cu_6b0d1eaf6thrust24THRUST_300001_SM_1000_NS12placeholders2_6E:
	.zero		1
	.type		_ZN34_INTERNAL_432326ae_4_k_cu_6b0d1eaf4cuda3std3__45__cpo4rendE,@object
	.size		_ZN34_INTERNAL_432326ae_4_k_cu_6b0d1eaf4cuda3std3__45__cpo4rendE,(_ZN34_INTERNAL_432326ae_4_k_cu_6b0d1eaf4cuda3std6ranges3__45__cpo9iter_swapE - _ZN34_INTERNAL_432326ae_4_k_cu_6b0d1eaf4cuda3std3__45__cpo4rendE)
_ZN34_INTERNAL_432326ae_4_k_cu_6b0d1eaf4cuda3std3__45__cpo4rendE:
	.zero		1
	.type		_ZN34_INTERNAL_432326ae_4_k_cu_6b0d1eaf4cuda3std6ranges3__45__cpo9iter_swapE,@object
	.size		_ZN34_INTERNAL_432326ae_4_k_cu_6b0d1eaf4cuda3std6ranges3__45__cpo9iter_swapE,(_ZN34_INTERNAL_432326ae_4_k_cu_6b0d1eaf4cuda3std3__48unexpectE - _ZN34_INTERNAL_432326ae_4_k_cu_6b0d1eaf4cuda3std6ranges3__45__cpo9iter_swapE)
_ZN34_INTERNAL_432326ae_4_k_cu_6b0d1eaf4cuda3std6ranges3__45__cpo9iter_swapE:
	.zero		1
	.type		_ZN34_INTERNAL_432326ae_4_k_cu_6b0d1eaf4cuda3std3__48unexpectE,@object
	.size		_ZN34_INTERNAL_432326ae_4_k_cu_6b0d1eaf4cuda3std3__48unexpectE,(_ZN34_INTERNAL_432326ae_4_k_cu_6b0d1eaf6thrust24THRUST_300001_SM_1000_NS8cuda_cub3parE - _ZN34_INTERNAL_432326ae_4_k_cu_6b0d1eaf4cuda3std3__48unexpectE)
_ZN34_INTERNAL_432326ae_4_k_cu_6b0d1eaf4cuda3std3__48unexpectE:
	.zero		1
	.type		_ZN34_INTERNAL_432326ae_4_k_cu_6b0d1eaf6thrust24THRUST_300001_SM_1000_NS8cuda_cub3parE,@object
	.size		_ZN34_INTERNAL_432326ae_4_k_cu_6b0d1eaf6thrust24THRUST_300001_SM_1000_NS8cuda_cub3parE,(_ZN34_INTERNAL_432326ae_4_k_cu_6b0d1eaf6thrust24THRUST_300001_SM_1000_NS12placeholders2_4E - _ZN34_INTERNAL_432326ae_4_k_cu_6b0d1eaf6thrust24THRUST_300001_SM_1000_NS8cuda_cub3parE)
_ZN34_INTERNAL_432326ae_4_k_cu_6b0d1eaf6thrust24THRUST_300001_SM_1000_NS8cuda_cub3parE:
	.zero		1
	.type		_ZN34_INTERNAL_432326ae_4_k_cu_6b0d1eaf6thrust24THRUST_300001_SM_1000_NS12placeholders2_4E,@object
	.size		_ZN34_INTERNAL_432326ae_4_k_cu_6b0d1eaf6thrust24THRUST_300001_SM_1000_NS12placeholders2_4E,(_ZN34_INTERNAL_432326ae_4_k_cu_6b0d1eaf4cuda3std3__45__cpo4cendE - _ZN34_INTERNAL_432326ae_4_k_cu_6b0d1eaf6thrust24THRUST_300001_SM_1000_NS12placeholders2_4E)
_ZN34_INTERNAL_432326ae_4_k_cu_6b0d1eaf6thrust24THRUST_300001_SM_1000_NS12placeholders2_4E:
	.zero		1
	.type		_ZN34_INTERNAL_432326ae_4_k_cu_6b0d1eaf4cuda3std3__45__cpo4cendE,@object
	.size		_ZN34_INTERNAL_432326ae_4_k_cu_6b0d1eaf4cuda3std3__45__cpo4cendE,(_ZN34_INTERNAL_432326ae_4_k_cu_6b0d1eaf4cuda3std6ranges3__45__cpo4cendE - _ZN34_INTERNAL_432326ae_4_k_cu_6b0d1eaf4cuda3std3__45__cpo4cendE)
_ZN34_INTERNAL_432326ae_4_k_cu_6b0d1eaf4cuda3std3__45__cpo4cendE:
	.zero		1
	.type		_ZN34_INTERNAL_432326ae_4_k_cu_6b0d1eaf4cuda3std6ranges3__45__cpo4cendE,@object
	.size		_ZN34_INTERNAL_432326ae_4_k_cu_6b0d1eaf4cuda3std6ranges3__45__cpo4cendE,(_ZN34_INTERNAL_432326ae_4_k_cu_6b0d1eaf4cuda3std3__420unreachable_sentinelE - _ZN34_INTERNAL_432326ae_4_k_cu_6b0d1eaf4cuda3std6ranges3__45__cpo4cendE)
_ZN34_INTERNAL_432326ae_4_k_cu_6b0d1eaf4cuda3std6ranges3__45__cpo4cendE:
	.zero		1
	.type		_ZN34_INTERNAL_432326ae_4_k_cu_6b0d1eaf4cuda3std3__420unreachable_sentinelE,@object
	.size		_ZN34_INTERNAL_432326ae_4_k_cu_6b0d1eaf4cuda3std3__420unreachable_sentinelE,(_ZN34_INTERNAL_432326ae_4_k_cu_6b0d1eaf4cuda3std6ranges3__45__cpo5ssizeE - _ZN34_INTERNAL_432326ae_4_k_cu_6b0d1eaf4cuda3std3__420unreachable_sentinelE)
_ZN34_INTERNAL_432326ae_4_k_cu_6b0d1eaf4cuda3std3__420unreachable_sentinelE:
	.zero		1
	.type		_ZN34_INTERNAL_432326ae_4_k_cu_6b0d1eaf4cuda3std6ranges3__45__cpo5ssizeE,@object
	.size		_ZN34_INTERNAL_432326ae_4_k_cu_6b0d1eaf4cuda3std6ranges3__45__cpo5ssizeE,(_ZN34_INTERNAL_432326ae_4_k_cu_6b0d1eaf6thrust24THRUST_300001_SM_1000_NS12placeholders2_8E - _ZN34_INTERNAL_432326ae_4_k_cu_6b0d1eaf4cuda3std6ranges3__45__cpo5ssizeE)
_ZN34_INTERNAL_432326ae_4_k_cu_6b0d1eaf4cuda3std6ranges3__45__cpo5ssizeE:
	.zero		1
	.type		_ZN34_INTERNAL_432326ae_4_k_cu_6b0d1eaf6thrust24THRUST_300001_SM_1000_NS12placeholders2_8E,@object
	.size		_ZN34_INTERNAL_432326ae_4_k_cu_6b0d1eaf6thrust24THRUST_300001_SM_1000_NS12placeholders2_8E,(_ZN34_INTERNAL_432326ae_4_k_cu_6b0d1eaf4cuda3std3__45__cpo5crendE - _ZN34_INTERNAL_432326ae_4_k_cu_6b0d1eaf6thrust24THRUST_300001_SM_1000_NS12placeholders2_8E)
_ZN34_INTERNAL_432326ae_4_k_cu_6b0d1eaf6thrust24THRUST_300001_SM_1000_NS12placeholders2_8E:
	.zero		1
	.type		_ZN34_INTERNAL_432326ae_4_k_cu_6b0d1eaf4cuda3std3__45__cpo5crendE,@object
	.size		_ZN34_INTERNAL_432326ae_4_k_cu_6b0d1eaf4cuda3std3__45__cpo5crendE,(_ZN34_INTERNAL_432326ae_4_k_cu_6b0d1eaf4cuda3std6ranges3__45__cpo4prevE - _ZN34_INTERNAL_432326ae_4_k_cu_6b0d1eaf4cuda3std3__45__cpo5crendE)
_ZN34_INTERNAL_432326ae_4_k_cu_6b0d1eaf4cuda3std3__45__cpo5crendE:
	.zero		1
	.type		_ZN34_INTERNAL_432326ae_4_k_cu_6b0d1eaf4cuda3std6ranges3__45__cpo4prevE,@object
	.size		_ZN34_INTERNAL_432326ae_4_k_cu_6b0d1eaf4cuda3std6ranges3__45__cpo4prevE,(_ZN34_INTERNAL_432326ae_4_k_cu_6b0d1eaf4cuda3std6ranges3__45__cpo9iter_moveE - _ZN34_INTERNAL_432326ae_4_k_cu_6b0d1eaf4cuda3std6ranges3__45__cpo4prevE)
_ZN34_INTERNAL_432326ae_4_k_cu_6b0d1eaf4cuda3std6ranges3__45__cpo4prevE:
	.zero		1
	.type		_ZN34_INTERNAL_432326ae_4_k_cu_6b0d1eaf4cuda3std6ranges3__45__cpo9iter_moveE,@object
	.size		_ZN34_INTERNAL_432326ae_4_k_cu_6b0d1eaf4cuda3std6ranges3__45__cpo9iter_moveE,(_ZN34_INTERNAL_432326ae_4_k_cu_6b0d1eaf6thrust24THRUST_300001_SM_1000_NS6system6detail10sequential3seqE - _ZN34_INTERNAL_432326ae_4_k_cu_6b0d1eaf4cuda3std6ranges3__45__cpo9iter_moveE)
_ZN34_INTERNAL_432326ae_4_k_cu_6b0d1eaf4cuda3std6ranges3__45__cpo9iter_moveE:
	.zero		1
	.type		_ZN34_INTERNAL_432326ae_4_k_cu_6b0d1eaf6thrust24THRUST_300001_SM_1000_NS6system6detail10sequential3seqE,@object
	.size		_ZN34_INTERNAL_432326ae_4_k_cu_6b0d1eaf6thrust24THRUST_300001_SM_1000_NS6system6detail10sequential3seqE,(.L_31 - _ZN34_INTERNAL_432326ae_4_k_cu_6b0d1eaf6thrust24THRUST_300001_SM_1000_NS6system6detail10sequential3seqE)
_ZN34_INTERNAL_432326ae_4_k_cu_6b0d1eaf6thrust24THRUST_300001_SM_1000_NS6system6detail10sequential3seqE:
	.zero		1
.L_31:


//--------------------- .nv.shared._Z17gc_content_kernelPKcjjPf --------------------------
	.section	.nv.shared._Z17gc_content_kernelPKcjjPf,"aw",@nobits
	.sectionflags	@""
	.align	16
	.zero		1024


//--------------------- .nv.shared._Z26sequence_similarity_kernelPKcS0_jPf --------------------------
	.section	.nv.shared._Z26sequence_similarity_kernelPKcS0_jPf,"aw",@nobits
	.sectionflags	@""
	.align	16
.nv.shared._Z26sequence_similarity_kernelPKcS0_jPf:
	.zero		3072


//--------------------- .nv.shared._Z25packed_4bit_encode_kernelPKcjjPhj --------------------------
	.section	.nv.shared._Z25packed_4bit_encode_kernelPKcjjPhj,"aw",@nobits
	.sectionflags	@""
	.align	16
	.zero		1024


//--------------------- .nv.shared._Z21one_hot_encode_kernelPKcjjPfj --------------------------
	.section	.nv.shared._Z21one_hot_encode_kernelPKcjjPfj,"aw",@nobits
	.sectionflags	@""
	.align	16
	.zero		1024


//--------------------- .nv.constant0._ZN3cub18CUB_300001_SM_10006detail11EmptyKernelIvEEvv --------------------------
	.section	.nv.constant0._ZN3cub18CUB_300001_SM_10006detail11EmptyKernelIvEEvv,"a",@progbits
	.sectionflags	@""
	.align	4
.nv.constant0._ZN3cub18CUB_300001_SM_10006detail11EmptyKernelIvEEvv:
	.zero		896


//--------------------- .nv.constant0._Z17gc_content_kernelPKcjjPf --------------------------
	.section	.nv.constant0._Z17gc_content_kernelPKcjjPf,"a",@progbits
	.sectionflags	@""
	.align	4
.nv.constant0._Z17gc_content_kernelPKcjjPf:
	.zero		920


//--------------------- .nv.constant0._Z26sequence_similarity_kernelPKcS0_jPf --------------------------
	.section	.nv.constant0._Z26sequence_similarity_kernelPKcS0_jPf,"a",@progbits
	.sectionflags	@""
	.align	4
.nv.constant0._Z26sequence_similarity_kernelPKcS0_jPf:
	.zero		928


//--------------------- .nv.constant0._Z25packed_4bit_encode_kernelPKcjjPhj --------------------------
	.section	.nv.constant0._Z25packed_4bit_encode_kernelPKcjjPhj,"a",@progbits
	.sectionflags	@""
	.align	4
.nv.constant0._Z25packed_4bit_encode_kernelPKcjjPhj:
	.zero		924


//--------------------- .nv.constant0._Z21one_hot_encode_kernelPKcjjPfj --------------------------
	.section	.nv.constant0._Z21one_hot_encode_kernelPKcjjPfj,"a",@progbits
	.sectionflags	@""
	.align	4
.nv.constant0._Z21one_hot_encode_kernelPKcjjPfj:
	.zero		924


//--------------------- SYMBOLS --------------------------

	.type		.nv.reservedSmem.offset0,@object
	.size		.nv.reservedSmem.offset0,0x4
	.type		.nv.reservedSmem.cap,@object
	.size		.nv.reservedSmem.cap,0x4
